def matmul_kernel(
    a_ptr,
    b_ptr,
    c_ptr,
    M,
    N,
    K,
    stride_am,
    stride_ak,
    stride_bk,
    stride_bn,
    stride_cm,
    stride_cn,
    BLOCK_M: tl.constexpr,
    BLOCK_N: tl.constexpr,
    BLOCK_K: tl.constexpr,
    GROUP_M: tl.constexpr,
):
    pid = tl.program_id(axis=0)
    num_pid_m = tl.cdiv(M, BLOCK_M)
    num_pid_n = tl.cdiv(N, BLOCK_N)
    num_pid_in_group = GROUP_M * num_pid_n
    group_id = pid // num_pid_in_group
    first_pid_m = group_id * GROUP_M
    group_size_m = min(num_pid_m - first_pid_m, GROUP_M)
    pid_m = first_pid_m + ((pid % num_pid_in_group) % group_size_m)
    pid_n = (pid % num_pid_in_group) // group_size_m

    offs_am = (pid_m * BLOCK_M + tl.arange(0, BLOCK_M)) % M
    offs_bn = (pid_n * BLOCK_N + tl.arange(0, BLOCK_N)) % N
    offs_k = tl.arange(0, BLOCK_K)
    a_ptrs = a_ptr + offs_am[:, None] * stride_am + offs_k[None, :] * stride_ak
    b_ptrs = b_ptr + offs_k[:, None] * stride_bk + offs_bn[None, :] * stride_bn

    acc = tl.zeros((BLOCK_M, BLOCK_N), dtype=tl.float32)
    for kk in range(0, tl.cdiv(K, BLOCK_K)):
        a = tl.load(a_ptrs, mask=offs_k[None, :] < K - kk * BLOCK_K, other=0.0)
        b = tl.load(b_ptrs, mask=offs_k[:, None] < K - kk * BLOCK_K, other=0.0)
        acc = tl.dot(a, b, acc)
        a_ptrs += BLOCK_K * stride_ak
        b_ptrs += BLOCK_K * stride_bk

    c = acc.to(c_ptr.dtype.element_ty)
    offs_cm = pid_m * BLOCK_M + tl.arange(0, BLOCK_M)
    offs_cn = pid_n * BLOCK_N + tl.arange(0, BLOCK_N)
    c_ptrs = c_ptr + offs_cm[:, None] * stride_cm + offs_cn[None, :] * stride_cn
    mask = (offs_cm[:, None] < M) & (offs_cn[None, :] < N)
    tl.store(c_ptrs, c, mask=mask)

# config = {"BLOCK_K": 64, "BLOCK_M": 512, "BLOCK_N": 64, "GROUP_M": 8, "arch": "sm_80", "dtype": "bf16", "num_ctas": 1, "num_stages": 3, "num_warps": 16}
# arch = sm_80


// ===== COMPILED SASS (sm_80) =====

	.target	sm_80

	.elftype	@"ET_EXEC"


//--------------------- .note.nv.tkinfo           --------------------------
	.section	.note.nv.tkinfo,"",@"SHT_NOTE"
	.sectionflags	@"SHF_NOTE_NV_TKINFO"
	.tkinfo
        /*0018*/ 	.word	0x00000002
        /*0030*/ 	.string	""
        /*0030*/ 	.string	"ptxas"
        /*0030*/ 	.string	"Cuda compilation tools, release 13.0, V13.0.88"
        /*0030*/ 	.string	"Build cuda_13.0.r13.0/compiler.36424714_0"
        /*0030*/ 	.string	"-v  -suppress-debug-info  -lineinfo  -arch sm_80 "



//--------------------- .note.nv.cuinfo           --------------------------
	.section	.note.nv.cuinfo,"",@"SHT_NOTE"
	.sectionflags	@"SHF_NOTE_NV_CUINFO"
        /*0018*/ 	.short	0x0002
        /*001a*/ 	.short	0x0050
        /*001c*/ 	.short	0x0082
	.zero		2


//--------------------- .nv.info                  --------------------------
	.section	.nv.info,"",@"SHT_CUDA_INFO"
	.align	4


	//----- nvinfo : EIATTR_REGCOUNT
	.align		4
        /*0000*/ 	.byte	0x04, 0x2f
        /*0002*/ 	.short	(.L_1 - .L_0)
	.align		4
.L_0:
        /*0004*/ 	.word	index@(matmul_kernel)
        /*0008*/ 	.word	0x00000080


	//----- nvinfo : EIATTR_FRAME_SIZE
	.align		4
.L_1:
        /*000c*/ 	.byte	0x04, 0x11
        /*000e*/ 	.short	(.L_3 - .L_2)
	.align		4
.L_2:
        /*0010*/ 	.word	index@(matmul_kernel)
        /*0014*/ 	.word	0x000000e0


	//----- nvinfo : EIATTR_MIN_STACK_SIZE
	.align		4
.L_3:
        /*0018*/ 	.byte	0x04, 0x12
        /*001a*/ 	.short	(.L_5 - .L_4)
	.align		4
.L_4:
        /*001c*/ 	.word	index@(matmul_kernel)
        /*0020*/ 	.word	0x000000e0
.L_5:


//--------------------- .nv.info.matmul_kernel    --------------------------
	.section	.nv.info.matmul_kernel,"",@"SHT_CUDA_INFO"
	.sectionflags	@""
	.align	4


	//----- nvinfo : EIATTR_CUDA_API_VERSION
	.align		4
        /*0000*/ 	.byte	0x04, 0x37
        /*0002*/ 	.short	(.L_7 - .L_6)
.L_6:
        /*0004*/ 	.word	0x00000082


	//----- nvinfo : EIATTR_SW2861232_WAR
	.align		4
.L_7:
        /*0008*/ 	.byte	0x01, 0x35
	.zero		2


	//----- nvinfo : EIATTR_PARAM_CBANK
	.align		4
        /*000c*/ 	.byte	0x04, 0x0a
        /*000e*/ 	.short	(.L_9 - .L_8)
	.align		4
.L_8:
        /*0010*/ 	.word	index@(.nv.constant0.matmul_kernel)
        /*0014*/ 	.short	0x0160
        /*0016*/ 	.short	0x0050


	//----- nvinfo : EIATTR_CBANK_PARAM_SIZE
	.align		4
.L_9:
        /*0018*/ 	.byte	0x03, 0x19
        /*001a*/ 	.short	0x0050


	//----- nvinfo : EIATTR_KPARAM_INFO
	.align		4
        /*001c*/ 	.byte	0x04, 0x17
        /*001e*/ 	.short	(.L_11 - .L_10)
.L_10:
        /*0020*/ 	.word	0x00000000
        /*0024*/ 	.short	0x000d
        /*0026*/ 	.short	0x0048
        /*0028*/ 	.byte	0x00, 0xf4, 0x21, 0x00


	//----- nvinfo : EIATTR_KPARAM_INFO
	.align		4
.L_11:
        /*002c*/ 	.byte	0x04, 0x17
        /*002e*/ 	.short	(.L_13 - .L_12)
.L_12:
        /*0030*/ 	.word	0x00000000
        /*0034*/ 	.short	0x000c
        /*0036*/ 	.short	0x0040
        /*0038*/ 	.byte	0x00, 0xf4, 0x21, 0x00


	//----- nvinfo : EIATTR_KPARAM_INFO
	.align		4
.L_13:
        /*003c*/ 	.byte	0x04, 0x17
        /*003e*/ 	.short	(.L_15 - .L_14)
.L_14:
        /*0040*/ 	.word	0x00000000
        /*0044*/ 	.short	0x000b
        /*0046*/ 	.short	0x0038
        /*0048*/ 	.byte	0x00, 0xf0, 0x11, 0x00


	//----- nvinfo : EIATTR_KPARAM_INFO
	.align		4
.L_15:
        /*004c*/ 	.byte	0x04, 0x17
        /*004e*/ 	.short	(.L_17 - .L_16)
.L_16:
        /*0050*/ 	.word	0x00000000
        /*0054*/ 	.short	0x000a
        /*0056*/ 	.short	0x0034
        /*0058*/ 	.byte	0x00, 0xf0, 0x11, 0x00


	//----- nvinfo : EIATTR_KPARAM_INFO
	.align		4
.L_17:
        /*005c*/ 	.byte	0x04, 0x17
        /*005e*/ 	.short	(.L_19 - .L_18)
.L_18:
        /*0060*/ 	.word	0x00000000
        /*0064*/ 	.short	0x0009
        /*0066*/ 	.short	0x0030
        /*0068*/ 	.byte	0x00, 0xf0, 0x11, 0x00


	//----- nvinfo : EIATTR_KPARAM_INFO
	.align		4
.L_19:
        /*006c*/ 	.byte	0x04, 0x17
        /*006e*/ 	.short	(.L_21 - .L_20)
.L_20:
        /*0070*/ 	.word	0x00000000
        /*0074*/ 	.short	0x0008
        /*0076*/ 	.short	0x002c
        /*0078*/ 	.byte	0x00, 0xf0, 0x11, 0x00


	//----- nvinfo : EIATTR_KPARAM_INFO
	.align		4
.L_21:
        /*007c*/ 	.byte	0x04, 0x17
        /*007e*/ 	.short	(.L_23 - .L_22)
.L_22:
        /*0080*/ 	.word	0x00000000
        /*0084*/ 	.short	0x0007
        /*0086*/ 	.short	0x0028
        /*0088*/ 	.byte	0x00, 0xf0, 0x11, 0x00


	//----- nvinfo : EIATTR_KPARAM_INFO
	.align		4
.L_23:
        /*008c*/ 	.byte	0x04, 0x17
        /*008e*/ 	.short	(.L_25 - .L_24)
.L_24:
        /*0090*/ 	.word	0x00000000
        /*0094*/ 	.short	0x0006
        /*0096*/ 	.short	0x0024
        /*0098*/ 	.byte	0x00, 0xf0, 0x11, 0x00


	//----- nvinfo : EIATTR_KPARAM_INFO
	.align		4
.L_25:
        /*009c*/ 	.byte	0x04, 0x17
        /*009e*/ 	.short	(.L_27 - .L_26)
.L_26:
        /*00a0*/ 	.word	0x00000000
        /*00a4*/ 	.short	0x0005
        /*00a6*/ 	.short	0x0020
        /*00a8*/ 	.byte	0x00, 0xf0, 0x11, 0x00


	//----- nvinfo : EIATTR_KPARAM_INFO
	.align		4
.L_27:
        /*00ac*/ 	.byte	0x04, 0x17
        /*00ae*/ 	.short	(.L_29 - .L_28)
.L_28:
        /*00b0*/ 	.word	0x00000000
        /*00b4*/ 	.short	0x0004
        /*00b6*/ 	.short	0x001c
        /*00b8*/ 	.byte	0x00, 0xf0, 0x11, 0x00


	//----- nvinfo : EIATTR_KPARAM_INFO
	.align		4
.L_29:
        /*00bc*/ 	.byte	0x04, 0x17
        /*00be*/ 	.short	(.L_31 - .L_30)
.L_30:
        /*00c0*/ 	.word	0x00000000
        /*00c4*/ 	.short	0x0003
        /*00c6*/ 	.short	0x0018
        /*00c8*/ 	.byte	0x00, 0xf0, 0x11, 0x00


	//----- nvinfo : EIATTR_KPARAM_INFO
	.align		4
.L_31:
        /*00cc*/ 	.byte	0x04, 0x17
        /*00ce*/ 	.short	(.L_33 - .L_32)
.L_32:
        /*00d0*/ 	.word	0x00000000
        /*00d4*/ 	.short	0x0002
        /*00d6*/ 	.short	0x0010
        /*00d8*/ 	.byte	0x00, 0xf4, 0x21, 0x00


	//----- nvinfo : EIATTR_KPARAM_INFO
	.align		4
.L_33:
        /*00dc*/ 	.byte	0x04, 0x17
        /*00de*/ 	.short	(.L_35 - .L_34)
.L_34:
        /*00e0*/ 	.word	0x00000000
        /*00e4*/ 	.short	0x0001
        /*00e6*/ 	.short	0x0008
        /*00e8*/ 	.byte	0x00, 0xf4, 0x21, 0x00


	//----- nvinfo : EIATTR_KPARAM_INFO
	.align		4
.L_35:
        /*00ec*/ 	.byte	0x04, 0x17
        /*00ee*/ 	.short	(.L_37 - .L_36)
.L_36:
        /*00f0*/ 	.word	0x00000000
        /*00f4*/ 	.short	0x0000
        /*00f6*/ 	.short	0x0000
        /*00f8*/ 	.byte	0x00, 0xf4, 0x21, 0x00


	//----- nvinfo : EIATTR_MAXREG_COUNT
	.align		4
.L_37:
        /*00fc*/ 	.byte	0x03, 0x1b
        /*00fe*/ 	.short	0x0080


	//----- nvinfo : EIATTR_NUM_BARRIERS
	.align		4
        /*0100*/ 	.byte	0x02, 0x4c
        /*0102*/ 	.byte	0x01
	.zero		1


	//----- nvinfo : EIATTR_ANNOTATIONS
	.align		4
        /*0104*/ 	.byte	0x04, 0x55
        /*0106*/ 	.short	(.L_39 - .L_38)


	//   ....[0]....
.L_38:
        /*0108*/ 	.word	0x00000001
        /*010c*/ 	.byte	0x20, 0x05, 0x00, 0x00, 0x01, 0x00, 0x00, 0x00, 0x30, 0x05, 0x00, 0x00, 0x01, 0x00, 0x00, 0x00
        /* <DEDUP_REMOVED lines=50> */
        /*043c*/ 	.byte	0x40, 0x44, 0x00, 0x00, 0x01, 0x00, 0x00, 0x00, 0x50, 0x44, 0x00, 0x00


	//----- nvinfo : EIATTR_MERCURY_ISA_VERSION
	.align		4
.L_39:
        /*0448*/ 	.byte	0x03, 0x5f
        /*044a*/ 	.short	0x0000


	//----- nvinfo : EIATTR_EXIT_INSTR_OFFSETS
	.align		4
        /*044c*/ 	.byte	0x04, 0x1c
        /*044e*/ 	.short	(.L_41 - .L_40)


	//   ....[0]....
.L_40:
        /*0450*/ 	.word	0x00006090


	//   ....[1]....
        /*0454*/ 	.word	0x000060c0


	//----- nvinfo : EIATTR_REQNTID
	.align		4
.L_41:
        /*0458*/ 	.byte	0x04, 0x10
        /*045a*/ 	.short	(.L_43 - .L_42)
.L_42:
        /*045c*/ 	.word	0x00000200
        /*0460*/ 	.word	0x00000001
        /*0464*/ 	.word	0x00000001
.L_43:


//--------------------- .nv.callgraph             --------------------------
	.section	.nv.callgraph,"",@"SHT_CUDA_CALLGRAPH"
	.align	4
	.sectionentsize	8
	.align		4
        /*0000*/ 	.word	0x00000000
	.align		4
        /*0004*/ 	.word	0xffffffff
	.align		4
        /*0008*/ 	.word	0x00000000
	.align		4
        /*000c*/ 	.word	0xfffffffe
	.align		4
        /*0010*/ 	.word	0x00000000
	.align		4
        /*0014*/ 	.word	0xfffffffd
	.align		4
        /*0018*/ 	.word	0x00000000
	.align		4
        /*001c*/ 	.word	0xfffffffc


//--------------------- .nv.rel.action            --------------------------
	.section	.nv.rel.action,"",@"SHT_CUDA_RELOCINFO"
	.align	8
	.sectionentsize	8
        /*0000*/ 	.byte	0x73, 0x00, 0x00, 0x00, 0x00, 0x00, 0x00, 0x00, 0x00, 0x00, 0x00, 0x11, 0x25, 0x00, 0x05, 0x36


//--------------------- .nv.constant0.matmul_kernel --------------------------
	.section	.nv.constant0.matmul_kernel,"a",@progbits
	.sectionflags	@""
	.align	4
.nv.constant0.matmul_kernel:
	.zero		432


//--------------------- .text.matmul_kernel       --------------------------
	.section	.text.matmul_kernel,"ax",@progbits
	.sectioninfo	@"SHI_REGISTERS=128"
	.align	128
        .global         matmul_kernel
        .type           matmul_kernel,@function
        .size           matmul_kernel,(.L_x_5 - matmul_kernel)
        .other          matmul_kernel,@"STO_CUDA_ENTRY STV_DEFAULT"
matmul_kernel:
.text.matmul_kernel:
[----:B------:R-:W-:Y:S02]  /*0000*/  IMAD.MOV.U32 R1, RZ, RZ, c[0x0][0x28] ;  /* 0x00000a00ff017624 */ /* 0x000fe400078e00ff */
[----:B------:R-:W-:Y:S01]  /*0010*/  IMAD.MOV.U32 R0, RZ, RZ, c[0x0][0x17c] ;  /* 0x00005f00ff007624 */ /* 0x000fe200078e00ff */
[----:B------:R-:W0:Y:S01]  /*0020*/  S2R R5, SR_CTAID.X ;  /* 0x0000000000057919 */ /* 0x000e220000002500 */
[----:B------:R-:W-:Y:S01]  /*0030*/  ULDC UR4, c[0x0][0x180] ;  /* 0x0000600000047ab9 */ /* 0x000fe20000000800 */
[----:B------:R-:W-:Y:S01]  /*0040*/  IADD3 R1, R1, -0xe0, RZ ;  /* 0xffffff2001017810 */ /* 0x000fe20007ffe0ff */
[----:B------:R-:W-:Y:S01]  /*0050*/  UIADD3 UR4, UR4, 0x3f, URZ ;  /* 0x0000003f04047890 */ /* 0x000fe2000fffe03f */
[----:B------:R-:W-:Y:S01]  /*0060*/  IADD3 R0, R0, 0x3f, RZ ;  /* 0x0000003f00007810 */ /* 0x000fe20007ffe0ff */
[----:B------:R-:W1:Y:S01]  /*0070*/  S2R R24, SR_TID.X ;  /* 0x0000000000187919 */ /* 0x000e620000002100 */
[----:B------:R-:W-:Y:S02]  /*0080*/  ULDC.64 UR8, c[0x0][0x118] ;  /* 0x0000460000087ab9 */ /* 0x000fe40000000a00 */
[----:B------:R-:W-:Y:S01]  /*0090*/  SHF.R.S32.HI R3, RZ, 0x1f, R0 ;  /* 0x0000001fff037819 */ /* 0x000fe20000011400 */
[----:B------:R-:W-:-:S03]  /*00a0*/  UISETP.GT.AND UP0, UPT, UR4, 0x3f, UPT ;  /* 0x0000003f0400788c */ /* 0x000fc6000bf04270 */
[----:B------:R-:W-:-:S04]  /*00b0*/  LEA.HI R3, R3, R0, RZ, 0x6 ;  /* 0x0000000003037211 */ /* 0x000fc800078f30ff */
[----:B------:R-:W-:-:S05]  /*00c0*/  SHF.R.S32.HI R3, RZ, 0x6, R3 ;  /* 0x00000006ff037819 */ /* 0x000fca0000011403 */
[----:B------:R-:W-:Y:S01]  /*00d0*/  IMAD.SHL.U32 R4, R3, 0x8, RZ ;  /* 0x0000000803047824 */ /* 0x000fe200078e00ff */
[----:B0-----:R-:W-:-:S04]  /*00e0*/  IABS R8, R5 ;  /* 0x0000000500087213 */ /* 0x001fc80000000000 */
[-C--:B------:R-:W-:Y:S02]  /*00f0*/  IABS R7, R4.reuse ;  /* 0x0000000400077213 */ /* 0x080fe40000000000 */
[----:B------:R-:W-:Y:S02]  /*0100*/  IABS R10, R4 ;  /* 0x00000004000a7213 */ /* 0x000fe40000000000 */
[----:B------:R-:W0:Y:S01]  /*0110*/  I2F.RP R0, R7 ;  /* 0x0000000700007306 */ /* 0x000e220000209400 */
[----:B-1----:R-:W-:-:S07]  /*0120*/  LOP3.LUT R25, R24, 0x1ff, RZ, 0xc0, !PT ;  /* 0x000001ff18197812 */ /* 0x002fce00078ec0ff */
[----:B0-----:R-:W0:Y:S02]  /*0130*/  MUFU.RCP R0, R0 ;  /* 0x0000000000007308 */ /* 0x001e240000001000 */
[----:B0-----:R-:W-:Y:S01]  /*0140*/  IADD3 R2, R0, 0xffffffe, RZ ;  /* 0x0ffffffe00027810 */ /* 0x001fe20007ffe0ff */
[----:B------:R-:W-:-:S05]  /*0150*/  IMAD.MOV R0, RZ, RZ, -R10 ;  /* 0x000000ffff007224 */ /* 0x000fca00078e0a0a */
[----:B------:R0:W1:Y:S02]  /*0160*/  F2I.FTZ.U32.TRUNC.NTZ R3, R2 ;  /* 0x0000000200037305 */ /* 0x000064000021f000 */
[----:B0-----:R-:W-:Y:S02]  /*0170*/  IMAD.MOV.U32 R2, RZ, RZ, RZ ;  /* 0x000000ffff027224 */ /* 0x001fe400078e00ff */
[----:B-1----:R-:W-:-:S04]  /*0180*/  IMAD.MOV R6, RZ, RZ, -R3 ;  /* 0x000000ffff067224 */ /* 0x002fc800078e0a03 */
[----:B------:R-:W-:Y:S02]  /*0190*/  IMAD R9, R6, R7, RZ ;  /* 0x0000000706097224 */ /* 0x000fe400078e02ff */
[----:B------:R-:W-:Y:S02]  /*01a0*/  IMAD.MOV.U32 R6, RZ, RZ, R8 ;  /* 0x000000ffff067224 */ /* 0x000fe400078e0008 */
[----:B------:R-:W-:-:S06]  /*01b0*/  IMAD.HI.U32 R3, R3, R9, R2 ;  /* 0x0000000903037227 */ /* 0x000fcc00078e0002 */
[----:B------:R-:W-:-:S04]  /*01c0*/  IMAD.HI.U32 R3, R3, R6, RZ ;  /* 0x0000000603037227 */ /* 0x000fc800078e00ff */
[----:B------:R-:W-:-:S05]  /*01d0*/  IMAD R0, R3, R0, R6 ;  /* 0x0000000003007224 */ /* 0x000fca00078e0206 */
[----:B------:R-:W-:-:S13]  /*01e0*/  ISETP.GT.U32.AND P1, PT, R7, R0, PT ;  /* 0x000000000700720c */ /* 0x000fda0003f24070 */
[----:B------:R-:W-:Y:S01]  /*01f0*/  @!P1 IMAD.IADD R0, R0, 0x1, -R7 ;  /* 0x0000000100009824 */ /* 0x000fe200078e0a07 */
[----:B------:R-:W-:Y:S02]  /*0200*/  @!P1 IADD3 R3, R3, 0x1, RZ ;  /* 0x0000000103039810 */ /* 0x000fe40007ffe0ff */
[----:B------:R-:W-:Y:S02]  /*0210*/  ISETP.NE.AND P1, PT, R4, RZ, PT ;  /* 0x000000ff0400720c */ /* 0x000fe40003f25270 */
[----:B------:R-:W-:Y:S02]  /*0220*/  ISETP.GE.U32.AND P0, PT, R0, R7, PT ;  /* 0x000000070000720c */ /* 0x000fe40003f06070 */
[----:B------:R-:W-:-:S04]  /*0230*/  LOP3.LUT R0, R5, R4, RZ, 0x3c, !PT ;  /* 0x0000000405007212 */ /* 0x000fc800078e3cff */
[----:B------:R-:W-:Y:S01]  /*0240*/  ISETP.GE.AND P2, PT, R0, RZ, PT ;  /* 0x000000ff0000720c */ /* 0x000fe20003f46270 */
[----:B------:R-:W-:-:S05]  /*0250*/  IMAD.MOV.U32 R0, RZ, RZ, c[0x0][0x178] ;  /* 0x00005e00ff007624 */ /* 0x000fca00078e00ff */
[----:B------:R-:W-:Y:S02]  /*0260*/  IADD3 R0, R0, 0x1ff, RZ ;  /* 0x000001ff00007810 */ /* 0x000fe40007ffe0ff */
[----:B------:R-:W-:-:S05]  /*0270*/  @P0 IADD3 R3, R3, 0x1, RZ ;  /* 0x0000000103030810 */ /* 0x000fca0007ffe0ff */
[----:B------:R-:W-:Y:S01]  /*0280*/  IMAD.MOV.U32 R2, RZ, RZ, R3 ;  /* 0x000000ffff027224 */ /* 0x000fe200078e0003 */
[----:B------:R-:W-:-:S03]  /*0290*/  SHF.R.S32.HI R3, RZ, 0x1f, R0 ;  /* 0x0000001fff037819 */ /* 0x000fc60000011400 */
[----:B------:R-:W-:Y:S01]  /*02a0*/  @!P2 IMAD.MOV R2, RZ, RZ, -R2 ;  /* 0x000000ffff02a224 */ /* 0x000fe200078e0a02 */
[----:B------:R-:W-:Y:S02]  /*02b0*/  @!P1 LOP3.LUT R2, RZ, R4, RZ, 0x33, !PT ;  /* 0x00000004ff029212 */ /* 0x000fe400078e33ff */
[----:B------:R-:W-:-:S03]  /*02c0*/  LEA.HI R3, R3, R0, RZ, 0x9 ;  /* 0x0000000003037211 */ /* 0x000fc600078f48ff */
[----:B------:R-:W-:Y:S02]  /*02d0*/  IMAD.SHL.U32 R6, R2, 0x8, RZ ;  /* 0x0000000802067824 */ /* 0x000fe400078e00ff */
[----:B------:R-:W-:-:S03]  /*02e0*/  IMAD.MOV R2, RZ, RZ, -R2 ;  /* 0x000000ffff027224 */ /* 0x000fc600078e0a02 */
[----:B------:R-:W-:Y:S01]  /*02f0*/  LEA.HI.SX32 R3, R3, -R6, 0x17 ;  /* 0x8000000603037211 */ /* 0x000fe200078fbaff */
[----:B------:R-:W-:-:S03]  /*0300*/  IMAD R4, R4, R2, R5 ;  /* 0x0000000204047224 */ /* 0x000fc600078e0205 */
[----:B------:R-:W-:Y:S02]  /*0310*/  IMNMX R11, R3, 0x8, PT ;  /* 0x00000008030b7817 */ /* 0x000fe40003800200 */
[----:B------:R-:W-:Y:S02]  /*0320*/  IABS R9, R4 ;  /* 0x0000000400097213 */ /* 0x000fe40000000000 */
[----:B------:R-:W-:-:S04]  /*0330*/  IABS R7, R11 ;  /* 0x0000000b00077213 */ /* 0x000fc80000000000 */
[----:B------:R-:W0:Y:S08]  /*0340*/  I2F.RP R0, R7 ;  /* 0x0000000700007306 */ /* 0x000e300000209400 */
[----:B0-----:R-:W0:Y:S02]  /*0350*/  MUFU.RCP R0, R0 ;  /* 0x0000000000007308 */ /* 0x001e240000001000 */
[----:B0-----:R-:W-:-:S06]  /*0360*/  IADD3 R3, R0, 0xffffffe, RZ ;  /* 0x0ffffffe00037810 */ /* 0x001fcc0007ffe0ff */
[----:B------:R-:W0:Y:S02]  /*0370*/  F2I.FTZ.U32.TRUNC.NTZ R3, R3 ;  /* 0x0000000300037305 */ /* 0x000e24000021f000 */
[----:B0-----:R-:W-:-:S04]  /*0380*/  IMAD.MOV R8, RZ, RZ, -R3 ;  /* 0x000000ffff087224 */ /* 0x001fc800078e0a03 */
[----:B------:R-:W-:Y:S01]  /*0390*/  IMAD.MOV.U32 R2, RZ, RZ, R8 ;  /* 0x000000ffff027224 */ /* 0x000fe200078e0008 */
[----:B------:R-:W-:-:S03]  /*03a0*/  IABS R8, R11 ;  /* 0x0000000b00087213 */ /* 0x000fc60000000000 */
[----:B------:R-:W-:Y:S02]  /*03b0*/  IMAD R5, R2, R7, RZ ;  /* 0x0000000702057224 */ /* 0x000fe400078e02ff */
[----:B------:R-:W-:Y:S02]  /*03c0*/  IMAD.MOV.U32 R2, RZ, RZ, RZ ;  /* 0x000000ffff027224 */ /* 0x000fe400078e00ff */
[----:B------:R-:W-:Y:S02]  /*03d0*/  IMAD.MOV R0, RZ, RZ, -R8 ;  /* 0x000000ffff007224 */ /* 0x000fe400078e0a08 */
        /* <DEDUP_REMOVED lines=9> */
[----:B------:R-:W-:-:S07]  /*0470*/  ISETP.GE.AND P2, PT, R0, RZ, PT ;  /* 0x000000ff0000720c */ /* 0x000fce0003f46270 */
[----:B------:R-:W-:Y:S02]  /*0480*/  @P0 IADD3 R2, R2, 0x1, RZ ;  /* 0x0000000102020810 */ /* 0x000fe40007ffe0ff */
[----:B------:R-:W-:-:S04]  /*0490*/  PLOP3.LUT P0, PT, PT, PT, UP0, 0x80, 0x0 ;  /* 0x000000000000781c */ /* 0x000fc80003f0f008 */
[----:B------:R-:W-:Y:S01]  /*04a0*/  @!P2 IMAD.MOV R2, RZ, RZ, -R2 ;  /* 0x000000ffff02a224 */ /* 0x000fe200078e0a02 */
[----:B------:R-:W-:-:S05]  /*04b0*/  @!P1 LOP3.LUT R2, RZ, R11, RZ, 0x33, !PT ;  /* 0x0000000bff029212 */ /* 0x000fca00078e33ff */
[----:B------:R-:W-:Y:S02]  /*04c0*/  IMAD.MOV R0, RZ, RZ, -R2 ;  /* 0x000000ffff007224 */ /* 0x000fe400078e0a02 */
[----:B------:R-:W-:Y:S02]  /*04d0*/  IMAD.SHL.U32 R27, R2, 0x40, RZ ;  /* 0x00000040021b7824 */ /* 0x000fe400078e00ff */
[----:B------:R-:W-:-:S04]  /*04e0*/  IMAD R0, R11, R0, R4 ;  /* 0x000000000b007224 */ /* 0x000fc800078e0204 */
[----:B------:R-:W-:Y:S02]  /*04f0*/  IMAD.IADD R3, R6, 0x1, R0 ;  /* 0x0000000106037824 */ /* 0x000fe400078e0200 */
[----:B------:R-:W-:Y:S02]  /*0500*/  IMAD.MOV.U32 R0, RZ, RZ, c[0x0][0x180] ;  /* 0x00006000ff007624 */ /* 0x000fe400078e00ff */
[----:B------:R-:W-:-:S05]  /*0510*/  IMAD R26, R3, 0x200, R25 ;  /* 0x00000200031a7824 */ /* 0x000fca00078e0219 */
[----:B------:R0:W-:Y:S04]  /*0520*/  STL [R1+0x64], R26 ;  /* 0x0000641a01007387 */ /* 0x0001e80000100800 */
[----:B------:R0:W-:Y:S01]  /*0530*/  STL [R1+0x18], R27 ;  /* 0x0000181b01007387 */ /* 0x0001e20000100800 */
[----:B------:R-:W-:Y:S05]  /*0540*/  @P0 BRA `(.L_x_0) ;  /* 0x0000013000000947 */ /* 0x000fea0003800000 */
[----:B------:R-:W-:Y:S01]  /*0550*/  IMAD.SHL.U32 R0, R24, 0x20, RZ ;  /* 0x0000002018007824 */ /* 0x000fe200078e00ff */
[----:B------:R-:W-:Y:S01]  /*0560*/  CS2R R32, SRZ ;  /* 0x0000000000207805 */ /* 0x000fe2000001ff00 */
[----:B------:R-:W-:Y:S01]  /*0570*/  CS2R R34, SRZ ;  /* 0x0000000000227805 */ /* 0x000fe2000001ff00 */
[----:B------:R-:W-:Y:S01]  /*0580*/  CS2R R4, SRZ ;  /* 0x0000000000047805 */ /* 0x000fe2000001ff00 */
[----:B------:R-:W-:Y:S01]  /*0590*/  CS2R R6, SRZ ;  /* 0x0000000000067805 */ /* 0x000fe2000001ff00 */
[----:B------:R1:W-:Y:S01]  /*05a0*/  STL [R1+0x68], R0 ;  /* 0x0000680001007387 */ /* 0x0003e20000100800 */
[----:B------:R-:W-:Y:S01]  /*05b0*/  CS2R R92, SRZ ;  /* 0x00000000005c7805 */ /* 0x000fe2000001ff00 */
        /* <DEDUP_REMOVED lines=11> */
[----:B------:R-:W-:Y:S05]  /*0670*/  BRA `(.L_x_1) ;  /* 0x00003db000007947 */ /* 0x000fea0003800000 */
.L_x_0:
[----:B------:R-:W-:Y:S01]  /*0680*/  IABS R15, c[0x0][0x17c] ;  /* 0x00005f00000f7a13 */ /* 0x000fe20000000000 */
[----:B------:R-:W-:Y:S01]  /*0690*/  USHF.R.S32.HI UR5, URZ, 0x1f, UR4 ;  /* 0x0000001f3f057899 */ /* 0x000fe20008011404 */
[----:B------:R-:W-:Y:S01]  /*06a0*/  IABS R18, c[0x0][0x178] ;  /* 0x00005e0000127a13 */ /* 0x000fe20000000000 */
[----:B------:R-:W-:Y:S01]  /*06b0*/  CS2R R60, SRZ ;  /* 0x00000000003c7805 */ /* 0x000fe2000001ff00 */
[----:B------:R-:W1:Y:S01]  /*06c0*/  I2F.RP R7, R15 ;  /* 0x0000000f00077306 */ /* 0x000e620000209400 */
[----:B------:R-:W-:Y:S01]  /*06d0*/  SHF.R.U32.HI R4, RZ, 0x6, R24 ;  /* 0x00000006ff047819 */ /* 0x000fe20000011618 */
[----:B------:R-:W-:Y:S01]  /*06e0*/  ULEA.HI UR5, UR5, UR4, URZ, 0x6 ;  /* 0x0000000405057291 */ /* 0x000fe2000f8f303f */
[----:B------:R-:W-:Y:S01]  /*06f0*/  IABS R16, R26 ;  /* 0x0000001a00107213 */ /* 0x000fe20000000000 */
[----:B------:R-:W-:Y:S01]  /*0700*/  CS2R R62, SRZ ;  /* 0x00000000003e7805 */ /* 0x000fe2000001ff00 */
[----:B------:R-:W-:Y:S01]  /*0710*/  SGXT.U32 R4, R4, 0x3 ;  /* 0x000000030404781a */ /* 0x000fe20000000000 */
[----:B------:R-:W-:Y:S01]  /*0720*/  CS2R R32, SRZ ;  /* 0x0000000000207805 */ /* 0x000fe2000001ff00 */
[----:B------:R-:W-:Y:S01]  /*0730*/  CS2R R34, SRZ ;  /* 0x0000000000227805 */ /* 0x000fe2000001ff00 */
[----:B------:R-:W2:Y:S01]  /*0740*/  I2F.RP R6, R18 ;  /* 0x0000001200067306 */ /* 0x000ea20000209400 */
[----:B------:R-:W-:Y:S01]  /*0750*/  LOP3.LUT R14, R27, R4, RZ, 0xfc, !PT ;  /* 0x000000041b0e7212 */ /* 0x000fe200078efcff */
[----:B------:R-:W-:Y:S01]  /*0760*/  IMAD.MOV.U32 R4, RZ, RZ, RZ ;  /* 0x000000ffff047224 */ /* 0x000fe200078e00ff */
[----:B------:R-:W-:Y:S01]  /*0770*/  CS2R R112, SRZ ;  /* 0x0000000000707805 */ /* 0x000fe2000001ff00 */
[----:B------:R-:W-:Y:S01]  /*0780*/  CS2R R114, SRZ ;  /* 0x0000000000727805 */ /* 0x000fe2000001ff00 */
[C---:B------:R-:W-:Y:S01]  /*0790*/  LOP3.LUT R17, R14.reuse, 0x30, RZ, 0xfc, !PT ;  /* 0x000000300e117812 */ /* 0x040fe200078efcff */
[----:B------:R-:W-:Y:S01]  /*07a0*/  CS2R R108, SRZ ;  /* 0x00000000006c7805 */ /* 0x000fe2000001ff00 */
[C---:B------:R-:W-:Y:S01]  /*07b0*/  LOP3.LUT R19, R14.reuse, 0x28, RZ, 0xfc, !PT ;  /* 0x000000280e137812 */ /* 0x040fe200078efcff */
[----:B-1----:R-:W1:Y:S01]  /*07c0*/  MUFU.RCP R7, R7 ;  /* 0x0000000700077308 */ /* 0x002e620000001000 */
[----:B------:R-:W-:Y:S01]  /*07d0*/  IABS R9, R17 ;  /* 0x0000001100097213 */ /* 0x000fe20000000000 */
[----:B------:R-:W-:Y:S01]  /*07e0*/  CS2R R110, SRZ ;  /* 0x00000000006e7805 */ /* 0x000fe2000001ff00 */
[----:B------:R-:W-:Y:S01]  /*07f0*/  IABS R11, R19 ;  /* 0x00000013000b7213 */ /* 0x000fe20000000000 */
[----:B------:R-:W-:Y:S01]  /*0800*/  CS2R R104, SRZ ;  /* 0x0000000000687805 */ /* 0x000fe2000001ff00 */
[C---:B------:R-:W-:Y:S01]  /*0810*/  LOP3.LUT R20, R14.reuse, 0x20, RZ, 0xfc, !PT ;  /* 0x000000200e147812 */ /* 0x040fe200078efcff */
[----:B------:R-:W-:Y:S01]  /*0820*/  CS2R R106, SRZ ;  /* 0x00000000006a7805 */ /* 0x000fe2000001ff00 */
[C---:B------:R-:W-:Y:S01]  /*0830*/  LOP3.LUT R21, R14.reuse, 0x18, RZ, 0xfc, !PT ;  /* 0x000000180e157812 */ /* 0x040fe200078efcff */
[----:B--2---:R-:W2:Y:S01]  /*0840*/  MUFU.RCP R6, R6 ;  /* 0x0000000600067308 */ /* 0x004ea20000001000 */
[C---:B------:R-:W-:Y:S01]  /*0850*/  LOP3.LUT R23, R14.reuse, 0x8, RZ, 0xfc, !PT ;  /* 0x000000080e177812 */ /* 0x040fe200078efcff */
[----:B------:R-:W-:Y:S01]  /*0860*/  CS2R R92, SRZ ;  /* 0x00000000005c7805 */ /* 0x000fe2000001ff00 */
[----:B------:R-:W-:Y:S01]  /*0870*/  IABS R13, R21 ;  /* 0x00000015000d7213 */ /* 0x000fe20000000000 */
[----:B------:R-:W-:Y:S01]  /*0880*/  CS2R R94, SRZ ;  /* 0x00000000005e7805 */ /* 0x000fe2000001ff00 */
[C---:B------:R-:W-:Y:S01]  /*0890*/  LOP3.LUT R22, R14.reuse, 0x10, RZ, 0xfc, !PT ;  /* 0x000000100e167812 */ /* 0x040fe200078efcff */
[----:B------:R-:W-:Y:S01]  /*08a0*/  CS2R R40, SRZ ;  /* 0x0000000000287805 */ /* 0x000fe2000001ff00 */
[----:B------:R-:W-:Y:S01]  /*08b0*/  ISETP.GE.AND P1, PT, R14, RZ, PT ;  /* 0x000000ff0e00720c */ /* 0x000fe20003f26270 */
[----:B------:R-:W-:Y:S01]  /*08c0*/  CS2R R42, SRZ ;  /* 0x00000000002a7805 */ /* 0x000fe2000001ff00 */
[----:B-1----:R-:W-:Y:S01]  /*08d0*/  IADD3 R5, R7, 0xffffffe, RZ ;  /* 0x0ffffffe07057810 */ /* 0x002fe20007ffe0ff */
[----:B------:R-:W-:Y:S01]  /*08e0*/  CS2R R44, SRZ ;  /* 0x00000000002c7805 */ /* 0x000fe2000001ff00 */
[----:B------:R-:W-:Y:S01]  /*08f0*/  CS2R R46, SRZ ;  /* 0x00000000002e7805 */ /* 0x000fe2000001ff00 */
[----:B------:R-:W-:Y:S01]  /*0900*/  CS2R R48, SRZ ;  /* 0x0000000000307805 */ /* 0x000fe2000001ff00 */
[----:B------:R-:W-:Y:S01]  /*0910*/  CS2R R50, SRZ ;  /* 0x0000000000327805 */ /* 0x000fe2000001ff00 */
[----:B------:R-:W-:Y:S01]  /*0920*/  CS2R R52, SRZ ;  /* 0x0000000000347805 */ /* 0x000fe2000001ff00 */
[----:B------:R-:W1:Y:S01]  /*0930*/  F2I.FTZ.U32.TRUNC.NTZ R5, R5 ;  /* 0x0000000500057305 */ /* 0x000e62000021f000 */
[----:B--2---:R-:W-:Y:S01]  /*0940*/  IADD3 R2, R6, 0xffffffe, RZ ;  /* 0x0ffffffe06027810 */ /* 0x004fe20007ffe0ff */
[----:B------:R-:W-:Y:S01]  /*0950*/  CS2R R54, SRZ ;  /* 0x0000000000367805 */ /* 0x000fe2000001ff00 */
[----:B------:R-:W-:Y:S01]  /*0960*/  LOP3.LUT R6, R14, 0x38, RZ, 0xfc, !PT ;  /* 0x000000380e067812 */ /* 0x000fe200078efcff */
[----:B------:R-:W-:Y:S01]  /*0970*/  CS2R R56, SRZ ;  /* 0x0000000000387805 */ /* 0x000fe2000001ff00 */
[----:B------:R-:W-:Y:S01]  /*0980*/  IABS R14, R14 ;  /* 0x0000000e000e7213 */ /* 0x000fe20000000000 */
[----:B------:R-:W-:Y:S01]  /*0990*/  CS2R R58, SRZ ;  /* 0x00000000003a7805 */ /* 0x000fe2000001ff00 */
[----:B------:R-:W-:Y:S01]  /*09a0*/  ISETP.GE.AND P3, PT, R6, RZ, PT ;  /* 0x000000ff0600720c */ /* 0x000fe20003f66270 */
[----:B------:R2:W3:Y:S01]  /*09b0*/  F2I.FTZ.U32.TRUNC.NTZ R3, R2 ;  /* 0x0000000200037305 */ /* 0x0004e2000021f000 */
[----:B------:R-:W-:Y:S01]  /*09c0*/  CS2R R72, SRZ ;  /* 0x0000000000487805 */ /* 0x000fe2000001ff00 */
[----:B------:R-:W-:Y:S01]  /*09d0*/  CS2R R74, SRZ ;  /* 0x00000000004a7805 */ /* 0x000fe2000001ff00 */
[----:B------:R-:W-:Y:S01]  /*09e0*/  CS2R R76, SRZ ;  /* 0x00000000004c7805 */ /* 0x000fe2000001ff00 */
[----:B------:R-:W-:Y:S01]  /*09f0*/  CS2R R78, SRZ ;  /* 0x00000000004e7805 */ /* 0x000fe2000001ff00 */
[----:B------:R-:W-:Y:S01]  /*0a00*/  CS2R R80, SRZ ;  /* 0x0000000000507805 */ /* 0x000fe2000001ff00 */
[----:B------:R-:W-:Y:S01]  /*0a10*/  CS2R R82, SRZ ;  /* 0x0000000000527805 */ /* 0x000fe2000001ff00 */
[----:B------:R-:W-:Y:S01]  /*0a20*/  CS2R R84, SRZ ;  /* 0x0000000000547805 */ /* 0x000fe2000001ff00 */
[----:B-1----:R-:W-:Y:S01]  /*0a30*/  IMAD.MOV R8, RZ, RZ, -R5 ;  /* 0x000000ffff087224 */ /* 0x002fe200078e0a05 */
[----:B------:R-:W-:Y:S01]  /*0a40*/  CS2R R86, SRZ ;  /* 0x0000000000567805 */ /* 0x000fe2000001ff00 */
[----:B--2---:R-:W-:Y:S01]  /*0a50*/  IMAD.MOV.U32 R2, RZ, RZ, RZ ;  /* 0x000000ffff027224 */ /* 0x004fe200078e00ff */
[----:B------:R-:W-:Y:S01]  /*0a60*/  CS2R R64, SRZ ;  /* 0x0000000000407805 */ /* 0x000fe2000001ff00 */
[----:B------:R-:W-:Y:S01]  /*0a70*/  IMAD R7, R8, R15, RZ ;  /* 0x0000000f08077224 */ /* 0x000fe200078e02ff */
[----:B------:R-:W-:Y:S01]  /*0a80*/  CS2R R66, SRZ ;  /* 0x0000000000427805 */ /* 0x000fe2000001ff00 */
[----:B------:R-:W-:Y:S01]  /*0a90*/  ULDC UR6, c[0x0][0x18c] ;  /* 0x0000630000067ab9 */ /* 0x000fe20000000800 */
[----:B---3--:R-:W-:Y:S01]  /*0aa0*/  IMAD.MOV R8, RZ, RZ, -R3 ;  /* 0x000000ffff087224 */ /* 0x008fe200078e0a03 */
[----:B------:R-:W-:Y:S01]  /*0ab0*/  USHF.L.U32 UR4, UR6, 0x6, URZ ;  /* 0x0000000606047899 */ /* 0x000fe2000800063f */
[----:B------:R-:W-:Y:S01]  /*0ac0*/  IMAD.HI.U32 R4, R5, R7, R4 ;  /* 0x0000000705047227 */ /* 0x000fe200078e0004 */
[----:B------:R-:W-:Y:S01]  /*0ad0*/  IABS R7, R6 ;  /* 0x0000000600077213 */ /* 0x000fe20000000000 */
[----:B------:R-:W-:-:S02]  /*0ae0*/  USHF.R.S32.HI UR5, URZ, 0x6, UR5 ;  /* 0x000000063f057899 */ /* 0x000fc40008011405 */
[----:B------:R-:W-:Y:S02]  /*0af0*/  IMAD.MOV.U32 R5, RZ, RZ, R8 ;  /* 0x000000ffff057224 */ /* 0x000fe400078e0008 */
[----:B------:R-:W-:-:S04]  /*0b00*/  IMAD.HI.U32 R6, R4, R11, RZ ;  /* 0x0000000b04067227 */ /* 0x000fc800078e00ff */
[----:B------:R-:W-:Y:S02]  /*0b10*/  IMAD R5, R5, R18, RZ ;  /* 0x0000001205057224 */ /* 0x000fe400078e02ff */
[----:B------:R-:W-:Y:S02]  /*0b20*/  IMAD.MOV R12, RZ, RZ, -R6 ;  /* 0x000000ffff0c7224 */ /* 0x000fe400078e0a06 */
[----:B------:R-:W-:-:S04]  /*0b30*/  IMAD.HI.U32 R2, R3, R5, R2 ;  /* 0x0000000503027227 */ /* 0x000fc800078e0002 */
[----:B------:R-:W-:-:S04]  /*0b40*/  IMAD.HI.U32 R3, R4, R7, RZ ;  /* 0x0000000704037227 */ /* 0x000fc800078e00ff */
[----:B------:R-:W-:-:S04]  /*0b50*/  IMAD.HI.U32 R5, R4, R9, RZ ;  /* 0x0000000904057227 */ /* 0x000fc800078e00ff */
[----:B------:R-:W-:Y:S01]  /*0b60*/  IMAD.MOV R8, RZ, RZ, -R3 ;  /* 0x000000ffff087224 */ /* 0x000fe200078e0a03 */
[----:B------:R-:W-:Y:S01]  /*0b70*/  IABS R3, R20 ;  /* 0x0000001400037213 */ /* 0x000fe20000000000 */
[----:B------:R-:W-:Y:S02]  /*0b80*/  IMAD.MOV R10, RZ, RZ, -R5 ;  /* 0x000000ffff0a7224 */ /* 0x000fe400078e0a05 */
[C---:B------:R-:W-:Y:S02]  /*0b90*/  IMAD R5, R15.reuse, R8, R7 ;  /* 0x000000080f057224 */ /* 0x040fe400078e0207 */
[C---:B------:R-:W-:Y:S02]  /*0ba0*/  IMAD R6, R15.reuse, R10, R9 ;  /* 0x0000000a0f067224 */ /* 0x040fe400078e0209 */
[----:B------:R-:W-:Y:S01]  /*0bb0*/  IMAD.MOV.U32 R9, RZ, RZ, R3 ;  /* 0x000000ffff097224 */ /* 0x000fe200078e0003 */
[----:B------:R-:W-:Y:S01]  /*0bc0*/  ISETP.GT.U32.AND P0, PT, R15, R5, PT ;  /* 0x000000050f00720c */ /* 0x000fe20003f04070 */
[----:B------:R-:W-:-:S04]  /*0bd0*/  IMAD.HI.U32 R8, R4, R13, RZ ;  /* 0x0000000d04087227 */ /* 0x000fc800078e00ff */
[----:B------:R-:W-:-:S04]  /*0be0*/  IMAD.HI.U32 R3, R4, R9, RZ ;  /* 0x0000000904037227 */ /* 0x000fc800078e00ff */
[C---:B------:R-:W-:Y:S01]  /*0bf0*/  IMAD R7, R15.reuse, R12, R11 ;  /* 0x0000000c0f077224 */ /* 0x040fe200078e020b */
[----:B------:R-:W-:Y:S01]  /*0c00*/  IABS R11, R22 ;  /* 0x00000016000b7213 */ /* 0x000fe20000000000 */
[----:B------:R-:W-:Y:S01]  /*0c10*/  IMAD.MOV R10, RZ, RZ, -R3 ;  /* 0x000000ffff0a7224 */ /* 0x000fe200078e0a03 */
[----:B------:R-:W-:Y:S01]  /*0c20*/  IABS R3, R23 ;  /* 0x0000001700037213 */ /* 0x000fe20000000000 */
[----:B------:R-:W-:Y:S01]  /*0c30*/  IMAD.MOV R12, RZ, RZ, -R8 ;  /* 0x000000ffff0c7224 */ /* 0x000fe200078e0a08 */
[C---:B------:R-:W-:Y:S01]  /*0c40*/  ISETP.GT.U32.AND P2, PT, R15.reuse, R7, PT ;  /* 0x000000070f00720c */ /* 0x040fe20003f44070 */
[C---:B------:R-:W-:Y:S02]  /*0c50*/  IMAD R8, R15.reuse, R10, R9 ;  /* 0x0000000a0f087224 */ /* 0x040fe400078e0209 */
[C---:B------:R-:W-:Y:S02]  /*0c60*/  IMAD R9, R15.reuse, R12, R13 ;  /* 0x0000000c0f097224 */ /* 0x040fe400078e020d */
[----:B------:R-:W-:Y:S01]  /*0c70*/  IMAD.MOV.U32 R13, RZ, RZ, R3 ;  /* 0x000000ffff0d7224 */ /* 0x000fe200078e0003 */
[----:B------:R-:W-:Y:S01]  /*0c80*/  ISETP.GT.U32.AND P5, PT, R15, R8, PT ;  /* 0x000000080f00720c */ /* 0x000fe20003fa4070 */
[----:B------:R-:W-:Y:S01]  /*0c90*/  @!P0 IMAD.IADD R5, R5, 0x1, -R15 ;  /* 0x0000000105058824 */ /* 0x000fe200078e0a0f */
[C---:B------:R-:W-:Y:S01]  /*0ca0*/  ISETP.GT.U32.AND P0, PT, R15.reuse, R6, PT ;  /* 0x000000060f00720c */ /* 0x040fe20003f04070 */
[----:B------:R-:W-:Y:S01]  /*0cb0*/  IMAD.HI.U32 R3, R4, R11, RZ ;  /* 0x0000000b04037227 */ /* 0x000fe200078e00ff */
[----:B------:R-:W-:-:S02]  /*0cc0*/  ISETP.GT.U32.AND P6, PT, R15, R9, PT ;  /* 0x000000090f00720c */ /* 0x000fc40003fc4070 */
[----:B------:R-:W-:Y:S01]  /*0cd0*/  ISETP.GT.U32.AND P4, PT, R15, R5, PT ;  /* 0x000000050f00720c */ /* 0x000fe20003f84070 */
[----:B------:R-:W-:-:S04]  /*0ce0*/  IMAD.HI.U32 R10, R4, R13, RZ ;  /* 0x0000000d040a7227 */ /* 0x000fc800078e00ff */
[----:B------:R-:W-:-:S04]  /*0cf0*/  IMAD.HI.U32 R4, R4, R14, RZ ;  /* 0x0000000e04047227 */ /* 0x000fc800078e00ff */
[----:B------:R-:W-:Y:S02]  /*0d00*/  IMAD.MOV R12, RZ, RZ, -R3 ;  /* 0x000000ffff0c7224 */ /* 0x000fe400078e0a03 */
[----:B------:R-:W-:Y:S02]  /*0d10*/  IMAD.MOV R10, RZ, RZ, -R10 ;  /* 0x000000ffff0a7224 */ /* 0x000fe400078e0a0a */
[----:B------:R-:W-:Y:S02]  /*0d20*/  IMAD.MOV.U32 R3, RZ, RZ, R16 ;  /* 0x000000ffff037224 */ /* 0x000fe400078e0010 */
[----:B------:R-:W-:Y:S02]  /*0d30*/  IMAD.MOV R16, RZ, RZ, -R4 ;  /* 0x000000ffff107224 */ /* 0x000fe400078e0a04 */
[C---:B------:R-:W-:Y:S01]  /*0d40*/  IMAD R4, R15.reuse, R12, R11 ;  /* 0x0000000c0f047224 */ /* 0x040fe200078e020b */
[C---:B------:R-:W-:Y:S01]  /*0d50*/  LOP3.LUT R11, R24.reuse, 0x1c0, RZ, 0xc0, !PT ;  /* 0x000001c0180b7812 */ /* 0x040fe200078ec0ff */
[----:B------:R-:W-:Y:S01]  /*0d60*/  IMAD R12, R15, R10, R13 ;  /* 0x0000000a0f0c7224 */ /* 0x000fe200078e020d */
[----:B------:R-:W-:Y:S01]  /*0d70*/  LOP3.LUT R10, R24, 0x7, RZ, 0xc0, !PT ;  /* 0x00000007180a7812 */ /* 0x000fe200078ec0ff */
[----:B------:R-:W-:-:S02]  /*0d80*/  @!P0 IMAD.IADD R6, R6, 0x1, -R15 ;  /* 0x0000000106068824 */ /* 0x000fc400078e0a0f */
[----:B------:R-:W-:Y:S01]  /*0d90*/  IMAD.HI.U32 R2, R2, R3, RZ ;  /* 0x0000000302027227 */ /* 0x000fe200078e00ff */
[----:B------:R-:W-:-:S03]  /*0da0*/  ISETP.GT.U32.AND P0, PT, R15, R12, PT ;  /* 0x0000000c0f00720c */ /* 0x000fc60003f04070 */
[--C-:B------:R-:W-:Y:S01]  /*0db0*/  @!P4 IMAD.IADD R5, R5, 0x1, -R15.reuse ;  /* 0x000000010505c824 */ /* 0x100fe200078e0a0f */
[C---:B------:R-:W-:Y:S01]  /*0dc0*/  ISETP.GT.U32.AND P4, PT, R15.reuse, R4, PT ;  /* 0x000000040f00720c */ /* 0x040fe20003f84070 */
[----:B------:R-:W-:Y:S02]  /*0dd0*/  IMAD.MOV R2, RZ, RZ, -R2 ;  /* 0x000000ffff027224 */ /* 0x000fe400078e0a02 */
[----:B------:R-:W-:Y:S02]  /*0de0*/  @!P5 IMAD.IADD R8, R8, 0x1, -R15 ;  /* 0x000000010808d824 */ /* 0x000fe400078e0a0f */
[C---:B------:R-:W-:Y:S02]  /*0df0*/  IMAD R14, R15.reuse, R16, R14 ;  /* 0x000000100f0e7224 */ /* 0x040fe400078e020e */
[----:B------:R-:W-:Y:S02]  /*0e00*/  IMAD R3, R18, R2, R3 ;  /* 0x0000000212037224 */ /* 0x000fe400078e0203 */
[--C-:B------:R-:W-:Y:S01]  /*0e10*/  @!P0 IMAD.IADD R12, R12, 0x1, -R15.reuse ;  /* 0x000000010c0c8824 */ /* 0x100fe200078e0a0f */
[----:B------:R-:W-:Y:S01]  /*0e20*/  ISETP.GT.U32.AND P0, PT, R15, R8, PT ;  /* 0x000000080f00720c */ /* 0x000fe20003f04070 */
[--C-:B------:R-:W-:Y:S01]  /*0e30*/  @!P2 IMAD.IADD R7, R7, 0x1, -R15.reuse ;  /* 0x000000010707a824 */ /* 0x100fe200078e0a0f */
[----:B------:R-:W-:Y:S01]  /*0e40*/  ISETP.GT.U32.AND P2, PT, R15, R14, PT ;  /* 0x0000000e0f00720c */ /* 0x000fe20003f44070 */
[--C-:B------:R-:W-:Y:S01]  /*0e50*/  @!P4 IMAD.IADD R4, R4, 0x1, -R15.reuse ;  /* 0x000000010404c824 */ /* 0x100fe200078e0a0f */
[----:B------:R-:W-:Y:S01]  /*0e60*/  ISETP.GT.U32.AND P5, PT, R18, R3, PT ;  /* 0x000000031200720c */ /* 0x000fe20003fa4070 */
[----:B------:R-:W-:Y:S01]  /*0e70*/  @!P6 IMAD.IADD R9, R9, 0x1, -R15 ;  /* 0x000000010909e824 */ /* 0x000fe200078e0a0f */
[C---:B------:R-:W-:Y:S01]  /*0e80*/  ISETP.GT.U32.AND P4, PT, R15.reuse, R7, PT ;  /* 0x000000070f00720c */ /* 0x040fe20003f84070 */
[----:B------:R-:W-:Y:S01]  /*0e90*/  IMAD.SHL.U32 R13, R24, 0x2, RZ ;  /* 0x00000002180d7824 */ /* 0x000fe200078e00ff */
[----:B------:R-:W-:Y:S01]  /*0ea0*/  ISETP.GT.U32.AND P6, PT, R15, R6, PT ;  /* 0x000000060f00720c */ /* 0x000fe20003fc4070 */
[----:B------:R-:W-:-:S02]  /*0eb0*/  @!P3 IMAD.MOV R5, RZ, RZ, -R5 ;  /* 0x000000ffff05b224 */ /* 0x000fc400078e0a05 */
[----:B------:R-:W-:Y:S01]  /*0ec0*/  IMAD R2, R10, 0x90, RZ ;  /* 0x000000900a027824 */ /* 0x000fe200078e02ff */
[----:B------:R-:W-:Y:S01]  /*0ed0*/  LOP3.LUT R16, R13, 0x10, RZ, 0xc0, !PT ;  /* 0x000000100d107812 */ /* 0x000fe200078ec0ff */
[--C-:B------:R-:W-:Y:S01]  /*0ee0*/  @!P0 IMAD.IADD R8, R8, 0x1, -R15.reuse ;  /* 0x0000000108088824 */ /* 0x100fe200078e0a0f */
[----:B------:R-:W-:Y:S01]  /*0ef0*/  ISETP.GT.U32.AND P0, PT, R15, R12, PT ;  /* 0x0000000c0f00720c */ /* 0x000fe20003f04070 */
[--C-:B------:R-:W-:Y:S01]  /*0f00*/  @!P2 IMAD.IADD R14, R14, 0x1, -R15.reuse ;  /* 0x000000010e0ea824 */ /* 0x100fe200078e0a0f */
[----:B------:R-:W-:Y:S01]  /*0f10*/  ISETP.GE.AND P2, PT, R17, RZ, PT ;  /* 0x000000ff1100720c */ /* 0x000fe20003f46270 */
[----:B------:R-:W-:Y:S01]  /*0f20*/  @!P5 IMAD.IADD R3, R3, 0x1, -R18 ;  /* 0x000000010303d824 */ /* 0x000fe200078e0a12 */
[----:B------:R-:W-:Y:S01]  /*0f30*/  ISETP.GT.U32.AND P5, PT, R15, R9, PT ;  /* 0x000000090f00720c */ /* 0x000fe20003fa4070 */
[--C-:B------:R-:W-:Y:S01]  /*0f40*/  @!P4 IMAD.IADD R7, R7, 0x1, -R15.reuse ;  /* 0x000000010707c824 */ /* 0x100fe200078e0a0f */
[C---:B------:R-:W-:Y:S01]  /*0f50*/  ISETP.GT.U32.AND P3, PT, R15.reuse, R14, PT ;  /* 0x0000000e0f00720c */ /* 0x040fe20003f64070 */
[----:B------:R-:W-:Y:S01]  /*0f60*/  IMAD R10, R10, 0x410, RZ ;  /* 0x000004100a0a7824 */ /* 0x000fe200078e02ff */
[----:B------:R-:W-:Y:S01]  /*0f70*/  ISETP.GT.U32.AND P4, PT, R15, R4, PT ;  /* 0x000000040f00720c */ /* 0x000fe20003f84070 */
[----:B------:R-:W-:Y:S01]  /*0f80*/  @!P6 IMAD.IADD R6, R6, 0x1, -R15 ;  /* 0x000000010606e824 */ /* 0x000fe200078e0a0f */
[----:B------:R-:W-:-:S02]  /*0f90*/  LOP3.LUT R2, R2, 0x30, R13, 0x78, !PT ;  /* 0x0000003002027812 */ /* 0x000fc400078e780d */
[----:B------:R-:W-:Y:S01]  /*0fa0*/  LEA.HI R13, R11, R16, RZ, 0x1f ;  /* 0x000000100b0d7211 */ /* 0x000fe200078ff8ff */
[--C-:B------:R-:W-:Y:S01]  /*0fb0*/  @!P0 IMAD.IADD R12, R12, 0x1, -R15.reuse ;  /* 0x000000010c0c8824 */ /* 0x100fe200078e0a0f */
[----:B------:R-:W-:Y:S01]  /*0fc0*/  ISETP.GE.AND P0, PT, R22, RZ, PT ;  /* 0x000000ff1600720c */ /* 0x000fe20003f06270 */
[----:B------:R-:W-:Y:S01]  /*0fd0*/  @!P2 IMAD.MOV R6, RZ, RZ, -R6 ;  /* 0x000000ffff06a224 */ /* 0x000fe200078e0a06 */
[----:B------:R-:W-:Y:S01]  /*0fe0*/  LOP3.LUT R13, R10, R13, RZ, 0x3c, !PT ;  /* 0x0000000d0a0d7212 */ /* 0x000fe200078e3cff */
[----:B------:R-:W-:Y:S01]  /*0ff0*/  IMAD.SHL.U32 R10, R24, 0x200, RZ ;  /* 0x00000200180a7824 */ /* 0x000fe200078e00ff */
[----:B------:R-:W-:Y:S01]  /*1000*/  ISETP.GT.U32.AND P2, PT, R18, R3, PT ;  /* 0x000000031200720c */ /* 0x000fe20003f44070 */
[--C-:B------:R-:W-:Y:S01]  /*1010*/  @!P5 IMAD.IADD R9, R9, 0x1, -R15.reuse ;  /* 0x000000010909d824 */ /* 0x100fe200078e0a0f */
[----:B------:R-:W-:Y:S01]  /*1020*/  ISETP.GE.AND P5, PT, R20, RZ, PT ;  /* 0x000000ff1400720c */ /* 0x000fe20003fa6270 */
[--C-:B------:R-:W-:Y:S01]  /*1030*/  @!P3 IMAD.IADD R14, R14, 0x1, -R15.reuse ;  /* 0x000000010e0eb824 */ /* 0x100fe200078e0a0f */
[----:B------:R-:W-:Y:S01]  /*1040*/  ISETP.GE.AND P3, PT, R23, RZ, PT ;  /* 0x000000ff1700720c */ /* 0x000fe20003f66270 */
[----:B------:R-:W-:Y:S01]  /*1050*/  @!P4 IMAD.IADD R4, R4, 0x1, -R15 ;  /* 0x000000010404c824 */ /* 0x000fe200078e0a0f */
[----:B------:R-:W-:Y:S01]  /*1060*/  ISETP.GE.AND P6, PT, R19, RZ, PT ;  /* 0x000000ff1300720c */ /* 0x000fe20003fc6270 */
[----:B------:R-:W-:Y:S01]  /*1070*/  @!P1 IMAD.MOV R14, RZ, RZ, -R14 ;  /* 0x000000ffff0e9224 */ /* 0x000fe200078e0a0e */
[----:B------:R-:W-:Y:S01]  /*1080*/  LOP3.LUT R10, R10, 0x2000, RZ, 0xc0, !PT ;  /* 0x000020000a0a7812 */ /* 0x000fe200078ec0ff */
[----:B------:R-:W-:Y:S01]  /*1090*/  @!P0 IMAD.MOV R4, RZ, RZ, -R4 ;  /* 0x000000ffff048224 */ /* 0x000fe200078e0a04 */
[----:B------:R-:W-:Y:S01]  /*10a0*/  ISETP.GE.AND P4, PT, R21, RZ, PT ;  /* 0x000000ff1500720c */ /* 0x000fe20003f86270 */
[----:B------:R-:W-:Y:S01]  /*10b0*/  IMAD.MOV.U32 R15, RZ, RZ, R9 ;  /* 0x000000ffff0f7224 */ /* 0x000fe200078e0009 */
[----:B------:R-:W-:Y:S01]  /*10c0*/  ISETP.GE.AND P1, PT, R26, RZ, PT ;  /* 0x000000ff1a00720c */ /* 0x000fe20003f26270 */
[----:B------:R-:W-:Y:S01]  /*10d0*/  IMAD.IADD R120, R10, 0x1, R13 ;  /* 0x000000010a787824 */ /* 0x000fe200078e020d */
[----:B------:R-:W-:Y:S01]  /*10e0*/  ISETP.NE.AND P0, PT, RZ, c[0x0][0x178], PT ;  /* 0x00005e00ff007a0c */ /* 0x000fe20003f05270 */
[----:B------:R-:W-:Y:S01]  /*10f0*/  IMAD.MOV.U32 R13, RZ, RZ, R8 ;  /* 0x000000ffff0d7224 */ /* 0x000fe200078e0008 */
[----:B------:R-:W-:Y:S01]  /*1100*/  LOP3.LUT R10, RZ, c[0x0][0x17c], RZ, 0x33, !PT ;  /* 0x00005f00ff0a7a12 */ /* 0x000fe200078e33ff */
[----:B------:R-:W-:Y:S01]  /*1110*/  @!P2 IMAD.IADD R3, R3, 0x1, -R18 ;  /* 0x000000010303a824 */ /* 0x000fe200078e0a12 */
[----:B------:R-:W-:Y:S01]  /*1120*/  ISETP.NE.AND P2, PT, RZ, c[0x0][0x17c], PT ;  /* 0x00005f00ff007a0c */ /* 0x000fe20003f45270 */
[----:B------:R-:W-:Y:S01]  /*1130*/  @!P5 IMAD.MOV R13, RZ, RZ, -R13 ;  /* 0x000000ffff0dd224 */ /* 0x000fe200078e0a0d */
[----:B------:R-:W-:Y:S01]  /*1140*/  SHF.R.U32.HI R11, RZ, 0x2, R11 ;  /* 0x00000002ff0b7819 */ /* 0x000fe2000001160b */
[----:B------:R-:W-:Y:S01]  /*1150*/  @!P3 IMAD.MOV R12, RZ, RZ, -R12 ;  /* 0x000000ffff0cb224 */ /* 0x000fe200078e0a0c */
[C---:B------:R-:W-:Y:S01]  /*1160*/  SEL R9, R10.reuse, R5, !P2 ;  /* 0x000000050a097207 */ /* 0x040fe20005000000 */
[----:B------:R-:W-:Y:S01]  /*1170*/  @!P6 IMAD.MOV R7, RZ, RZ, -R7 ;  /* 0x000000ffff07e224 */ /* 0x000fe200078e0a07 */
[C---:B------:R-:W-:Y:S01]  /*1180*/  SEL R8, R10.reuse, R6, !P2 ;  /* 0x000000060a087207 */ /* 0x040fe20005000000 */
[----:B------:R-:W-:Y:S01]  /*1190*/  @!P4 IMAD.MOV R15, RZ, RZ, -R15 ;  /* 0x000000ffff0fc224 */ /* 0x000fe200078e0a0f */
[----:B------:R-:W-:Y:S01]  /*11a0*/  SEL R6, R10, R13, !P2 ;  /* 0x0000000d0a067207 */ /* 0x000fe20005000000 */
[----:B------:R-:W-:Y:S01]  /*11b0*/  IMAD.SHL.U32 R13, R24, 0x20, RZ ;  /* 0x00000020180d7824 */ /* 0x000fe200078e00ff */
[C---:B------:R-:W-:Y:S01]  /*11c0*/  SEL R124, R10.reuse, R12, !P2 ;  /* 0x0000000c0a7c7207 */ /* 0x040fe20005000000 */
[----:B------:R-:W-:Y:S01]  /*11d0*/  IMAD.SHL.U32 R12, R25, 0x2, RZ ;  /* 0x00000002190c7824 */ /* 0x000fe200078e00ff */
[C---:B------:R-:W-:Y:S01]  /*11e0*/  SEL R7, R10.reuse, R7, !P2 ;  /* 0x000000070a077207 */ /* 0x040fe20005000000 */
[----:B------:R-:W-:Y:S01]  /*11f0*/  IMAD R9, R9, c[0x0][0x190], RZ ;  /* 0x0000640009097a24 */ /* 0x000fe200078e02ff */
[----:B------:R-:W-:Y:S01]  /*1200*/  SEL R5, R10, R15, !P2 ;  /* 0x0000000f0a057207 */ /* 0x000fe20005000000 */
[----:B------:R-:W-:Y:S01]  /*1210*/  IMAD R8, R8, c[0x0][0x190], RZ ;  /* 0x0000640008087a24 */ /* 0x000fe200078e02ff */
[C---:B------:R-:W-:Y:S01]  /*1220*/  SEL R4, R10.reuse, R4, !P2 ;  /* 0x000000040a047207 */ /* 0x040fe20005000000 */
[----:B------:R-:W-:Y:S01]  /*1230*/  @!P1 IMAD.MOV R3, RZ, RZ, -R3 ;  /* 0x000000ffff039224 */ /* 0x000fe200078e0a03 */
[----:B------:R-:W-:Y:S01]  /*1240*/  SEL R121, R10, R14, !P2 ;  /* 0x0000000e0a797207 */ /* 0x000fe20005000000 */
[----:B------:R-:W-:Y:S01]  /*1250*/  IMAD R7, R7, c[0x0][0x190], RZ ;  /* 0x0000640007077a24 */ /* 0x000fe200078e02ff */
[----:B------:R-:W-:Y:S01]  /*1260*/  @!P0 LOP3.LUT R3, RZ, c[0x0][0x178], RZ, 0x33, !PT ;  /* 0x00005e00ff038a12 */ /* 0x000fe200078e33ff */
[----:B------:R-:W-:Y:S01]  /*1270*/  IMAD R6, R6, c[0x0][0x190], RZ ;  /* 0x0000640006067a24 */ /* 0x000fe200078e02ff */
[----:B------:R-:W-:Y:S01]  /*1280*/  LOP3.LUT R10, R2, 0x400, R13, 0xf8, !PT ;  /* 0x00000400020a7812 */ /* 0x000fe200078ef80d */
[----:B------:R-:W-:Y:S01]  /*1290*/  IMAD R5, R5, c[0x0][0x190], RZ ;  /* 0x0000640005057a24 */ /* 0x000fe200078e02ff */
[----:B------:R-:W-:Y:S01]  /*12a0*/  LOP3.LUT R11, R12, R11, RZ, 0x3c, !PT ;  /* 0x0000000b0c0b7212 */ /* 0x000fe200078e3cff */
[----:B------:R1:W-:Y:S01]  /*12b0*/  STL [R1+0x68], R13 ;  /* 0x0000680d01007387 */ /* 0x0003e20000100800 */
[----:B------:R-:W-:Y:S01]  /*12c0*/  LEA R14, P0, R9, c[0x0][0x168], 0x1 ;  /* 0x00005a00090e7a11 */ /* 0x000fe200078008ff */
[----:B------:R-:W-:Y:S01]  /*12d0*/  IMAD R3, R3, c[0x0][0x184], RZ ;  /* 0x0000610003037a24 */ /* 0x000fe200078e02ff */
[----:B------:R-:W-:Y:S01]  /*12e0*/  LEA R11, P1, R8, c[0x0][0x168], 0x1 ;  /* 0x00005a00080b7a11 */ /* 0x000fe200078208ff */
[----:B------:R-:W-:Y:S01]  /*12f0*/  STL [R1+0x4c], R10 ;  /* 0x00004c0a01007387 */ /* 0x000fe20000100800 */
[----:B------:R-:W-:Y:S01]  /*1300*/  IMAD R4, R4, c[0x0][0x190], RZ ;  /* 0x0000640004047a24 */ /* 0x000fe200078e02ff */
[----:B------:R-:W-:Y:S01]  /*1310*/  LEA.HI.X.SX32 R9, R9, c[0x0][0x16c], 0x1, P0 ;  /* 0x00005b0009097a11 */ /* 0x000fe200000f0eff */
[----:B------:R-:W-:Y:S01]  /*1320*/  IMAD R124, R124, c[0x0][0x190], RZ ;  /* 0x000064007c7c7a24 */ /* 0x000fe200078e02ff */
[----:B------:R2:W-:Y:S01]  /*1330*/  STL [R1+0x60], R14 ;  /* 0x0000600e01007387 */ /* 0x0005e20000100800 */
[----:B------:R-:W-:Y:S01]  /*1340*/  LEA R2, P6, R3, c[0x0][0x160], 0x1 ;  /* 0x0000580003027a11 */ /* 0x000fe200078c08ff */
[----:B------:R-:W-:Y:S01]  /*1350*/  IMAD R121, R121, c[0x0][0x190], RZ ;  /* 0x0000640079797a24 */ /* 0x000fe200078e02ff */
[----:B-1----:R-:W-:Y:S01]  /*1360*/  LEA R13, P2, R7, c[0x0][0x168], 0x1 ;  /* 0x00005a00070d7a11 */ /* 0x002fe200078408ff */
[----:B------:R1:W-:Y:S01]  /*1370*/  STL [R1+0x58], R11 ;  /* 0x0000580b01007387 */ /* 0x0003e20000100800 */
[----:B------:R-:W-:-:S02]  /*1380*/  LEA.HI.X.SX32 R3, R3, c[0x0][0x164], 0x1, P6 ;  /* 0x0000590003037a11 */ /* 0x000fc400030f0eff */
[----:B------:R-:W-:Y:S01]  /*1390*/  LEA.HI.X.SX32 R8, R8, c[0x0][0x16c], 0x1, P1 ;  /* 0x00005b0008087a11 */ /* 0x000fe200008f0eff */
[----:B------:R3:W-:Y:S01]  /*13a0*/  STL [R1+0x48], R13 ;  /* 0x0000480d01007387 */ /* 0x0007e20000100800 */
[----:B------:R-:W-:Y:S02]  /*13b0*/  LEA.HI.X.SX32 R7, R7, c[0x0][0x16c], 0x1, P2 ;  /* 0x00005b0007077a11 */ /* 0x000fe400010f0eff */
[C---:B--2---:R-:W-:Y:S02]  /*13c0*/  LEA R14, P3, R6.reuse, c[0x0][0x168], 0x1 ;  /* 0x00005a00060e7a11 */ /* 0x044fe400078608ff */
[----:B------:R-:W-:Y:S02]  /*13d0*/  LEA R122, P0, R121, c[0x0][0x168], 0x1 ;  /* 0x00005a00797a7a11 */ /* 0x000fe400078008ff */
[----:B-1----:R-:W-:Y:S01]  /*13e0*/  LEA R11, P4, R5, c[0x0][0x168], 0x1 ;  /* 0x00005a00050b7a11 */ /* 0x002fe200078808ff */
[----:B------:R-:W-:Y:S01]  /*13f0*/  STL [R1+0x20], R14 ;  /* 0x0000200e01007387 */ /* 0x000fe20000100800 */
[----:B------:R-:W-:-:S02]  /*1400*/  LEA.HI.X.SX32 R6, R6, c[0x0][0x16c], 0x1, P3 ;  /* 0x00005b0006067a11 */ /* 0x000fc400018f0eff */
[C---:B---3--:R-:W-:Y:S01]  /*1410*/  LEA R13, P5, R4.reuse, c[0x0][0x168], 0x1 ;  /* 0x00005a00040d7a11 */ /* 0x048fe200078a08ff */
[----:B------:R1:W-:Y:S01]  /*1420*/  STL [R1+0x10], R11 ;  /* 0x0000100b01007387 */ /* 0x0003e20000100800 */
[----:B------:R-:W-:Y:S02]  /*1430*/  LEA.HI.X.SX32 R5, R5, c[0x0][0x16c], 0x1, P4 ;  /* 0x00005b0005057a11 */ /* 0x000fe400020f0eff */
[----:B------:R-:W-:Y:S01]  /*1440*/  LEA.HI.X.SX32 R4, R4, c[0x0][0x16c], 0x1, P5 ;  /* 0x00005b0004047a11 */ /* 0x000fe200028f0eff */
[----:B------:R-:W-:Y:S01]  /*1450*/  STL [R1+0x8], R13 ;  /* 0x0000080d01007387 */ /* 0x000fe20000100800 */
[----:B------:R-:W-:Y:S02]  /*1460*/  LEA.HI.X.SX32 R121, R121, c[0x0][0x16c], 0x1, P0 ;  /* 0x00005b0079797a11 */ /* 0x000fe400000f0eff */
[----:B-1----:R-:W-:-:S04]  /*1470*/  LEA R11, P6, R124, c[0x0][0x168], 0x1 ;  /* 0x00005a007c0b7a11 */ /* 0x002fc800078c08ff */
[----:B------:R-:W-:Y:S01]  /*1480*/  LEA.HI.X.SX32 R124, R124, c[0x0][0x16c], 0x1, P6 ;  /* 0x00005b007c7c7a11 */ /* 0x000fe200030f0eff */
[----:B------:R-:W-:Y:S04]  /*1490*/  STL [R1], R11 ;  /* 0x0000000b01007387 */ /* 0x000fe80000100800 */
[----:B------:R-:W-:Y:S04]  /*14a0*/  STL [R1+0x5c], R9 ;  /* 0x00005c0901007387 */ /* 0x000fe80000100800 */
[----:B------:R-:W-:Y:S04]  /*14b0*/  STL [R1+0x54], R8 ;  /* 0x0000540801007387 */ /* 0x000fe80000100800 */
[----:B------:R-:W-:Y:S04]  /*14c0*/  STL [R1+0x24], R7 ;  /* 0x0000240701007387 */ /* 0x000fe80000100800 */
[----:B------:R1:W-:Y:S04]  /*14d0*/  STL [R1+0x14], R6 ;  /* 0x0000140601007387 */ /* 0x0003e80000100800 */
[----:B------:R2:W-:Y:S04]  /*14e0*/  STL [R1+0xc], R5 ;  /* 0x00000c0501007387 */ /* 0x0005e80000100800 */
[----:B------:R3:W-:Y:S01]  /*14f0*/  STL [R1+0x4], R4 ;  /* 0x0000040401007387 */ /* 0x0007e20000100800 */
[----:B-1----:R-:W-:-:S02]  /*1500*/  LOP3.LUT R6, R12, 0x30, RZ, 0x3c, !PT ;  /* 0x000000300c067812 */ /* 0x002fc400078e3cff */
[C---:B------:R-:W-:Y:S02]  /*1510*/  LOP3.LUT R6, R12.reuse, 0x60, RZ, 0x3c, !PT ;  /* 0x000000600c067812 */ /* 0x040fe400078e3cff */
[C---:B--2---:R-:W-:Y:S02]  /*1520*/  LOP3.LUT R5, R12.reuse, 0x10, RZ, 0x3c, !PT ;  /* 0x000000100c057812 */ /* 0x044fe400078e3cff */
[C---:B------:R-:W-:Y:S02]  /*1530*/  LOP3.LUT R5, R12.reuse, 0x40, RZ, 0x3c, !PT ;  /* 0x000000400c057812 */ /* 0x040fe400078e3cff */
[C---:B---3--:R-:W-:Y:S02]  /*1540*/  LOP3.LUT R4, R12.reuse, 0x20, RZ, 0x3c, !PT ;  /* 0x000000200c047812 */ /* 0x048fe400078e3cff */
[----:B------:R-:W-:Y:S02]  /*1550*/  LOP3.LUT R4, R12, 0x50, RZ, 0x3c, !PT ;  /* 0x000000500c047812 */ /* 0x000fe400078e3cff */
[----:B------:R-:W-:-:S02]  /*1560*/  LOP3.LUT R4, R10, 0x40, RZ, 0x3c, !PT ;  /* 0x000000400a047812 */ /* 0x000fc400078e3cff */
[----:B------:R-:W-:-:S03]  /*1570*/  LOP3.LUT R5, R12, 0x70, RZ, 0x3c, !PT ;  /* 0x000000700c057812 */ /* 0x000fc600078e3cff */
[----:B------:R1:W-:Y:S04]  /*1580*/  STL [R1+0x50], R4 ;  /* 0x0000500401007387 */ /* 0x0003e80000100800 */
.L_x_3:
[----:B------:R-:W-:Y:S01]  /*1590*/  STL.64 [R1+0xd8], R56 ;  /* 0x0000d83801007387 */ /* 0x000fe20000100a00 */
[C---:B------:R-:W-:Y:S01]  /*15a0*/  ISETP.GT.AND P0, PT, R0.reuse, 0x1, PT ;  /* 0x000000010000780c */ /* 0x040fe20003f04270 */
[----:B-1----:R-:W-:Y:S01]  /*15b0*/  IMAD.MOV.U32 R4, RZ, RZ, c[0x0][0x188] ;  /* 0x00006200ff047624 */ /* 0x002fe200078e00ff */
[----:B------:R-:W-:Y:S01]  /*15c0*/  ISETP.GT.AND P1, PT, R0, 0x2, PT ;  /* 0x000000020000780c */ /* 0x000fe20003f24270 */
[----:B------:R-:W-:Y:S01]  /*15d0*/  STL.64 [R1+0xd0], R58 ;  /* 0x0000d03a01007387 */ /* 0x000fe20000100a00 */
[----:B------:R-:W-:Y:S02]  /*15e0*/  IMAD.MOV.U32 R8, RZ, RZ, c[0x0][0x188] ;  /* 0x00006200ff087624 */ /* 0x000fe400078e00ff */
[----:B------:R-:W-:Y:S01]  /*15f0*/  IMAD.MOV.U32 R6, RZ, RZ, c[0x0][0x188] ;  /* 0x00006200ff067624 */ /* 0x000fe200078e00ff */
[----:B------:R-:W-:Y:S01]  /*1600*/  STL.64 [R1+0xc8], R72 ;  /* 0x0000c84801007387 */ /* 0x000fe20000100a00 */
[----:B------:R-:W-:-:S03]  /*1610*/  IMAD.WIDE R4, R4, 0x2, R2 ;  /* 0x0000000204047825 */ /* 0x000fc600078e0202 */
[----:B------:R-:W-:Y:S01]  /*1620*/  STL.64 [R1+0xc0], R74 ;  /* 0x0000c04a01007387 */ /* 0x000fe20000100a00 */
[----:B------:R-:W-:Y:S02]  /*1630*/  IMAD R8, R8, 0x3, RZ ;  /* 0x0000000308087824 */ /* 0x000fe400078e02ff */
[----:B------:R-:W-:Y:S01]  /*1640*/  IMAD.SHL.U32 R6, R6, 0x2, RZ ;  /* 0x0000000206067824 */ /* 0x000fe200078e00ff */
[----:B------:R-:W-:Y:S01]  /*1650*/  STL.64 [R1+0xb8], R76 ;  /* 0x0000b84c01007387 */ /* 0x000fe20000100a00 */
[C---:B------:R-:W-:Y:S01]  /*1660*/  ISETP.GT.AND P3, PT, R0.reuse, 0x6, PT ;  /* 0x000000060000780c */ /* 0x040fe20003f64270 */
[----:B------:R-:W-:Y:S02]  /*1670*/  IMAD.MOV.U32 R10, RZ, RZ, c[0x0][0x188] ;  /* 0x00006200ff0a7624 */ /* 0x000fe400078e00ff */
[----:B------:R-:W-:Y:S01]  /*1680*/  STL [R1+0xb4], R78 ;  /* 0x0000b44e01007387 */ /* 0x000fe20000100800 */
[----:B------:R-:W-:Y:S01]  /*1690*/  IMAD.MOV.U32 R9, RZ, RZ, c[0x0][0x188] ;  /* 0x00006200ff097624 */ /* 0x000fe200078e00ff */
[----:B------:R-:W-:Y:S01]  /*16a0*/  ISETP.GT.AND P2, PT, R0, 0x5, PT ;  /* 0x000000050000780c */ /* 0x000fe20003f44270 */
[----:B------:R-:W-:Y:S01]  /*16b0*/  IMAD.WIDE R6, R6, 0x2, R2 ;  /* 0x0000000206067825 */ /* 0x000fe200078e0202 */
[----:B------:R1:W-:Y:S04]  /*16c0*/  STL [R1+0xb0], R79 ;  /* 0x0000b04f01007387 */ /* 0x0003e80000100800 */
[----:B------:R-:W-:Y:S04]  /*16d0*/  STL [R1+0xac], R80 ;  /* 0x0000ac5001007387 */ /* 0x000fe80000100800 */
[----:B------:R2:W-:Y:S01]  /*16e0*/  STL [R1+0xa8], R81 ;  /* 0x0000a85101007387 */ /* 0x0005e20000100800 */
[----:B-1----:R-:W-:-:S03]  /*16f0*/  PRMT R79, RZ, 0x7610, R79 ;  /* 0x00007610ff4f7816 */ /* 0x002fc6000000004f */
[----:B------:R-:W-:Y:S01]  /*1700*/  STL [R1+0xa4], R82 ;  /* 0x0000a45201007387 */ /* 0x000fe20000100800 */
[----:B------:R-:W-:-:S03]  /*1710*/  ISETP.GT.AND P4, PT, R0, 0x7, PT ;  /* 0x000000070000780c */ /* 0x000fc60003f84270 */
[----:B------:R1:W3:Y:S01]  /*1720*/  @P0 LDG.E.U16 R79, [R4.64] ;  /* 0x00000008044f0981 */ /* 0x0002e2000c1e1500 */
[----:B--2---:R-:W-:-:S03]  /*1730*/  PRMT R81, RZ, 0x7610, R81 ;  /* 0x00007610ff517816 */ /* 0x004fc60000000051 */
[----:B------:R-:W-:Y:S01]  /*1740*/  STL [R1+0xa0], R83 ;  /* 0x0000a05301007387 */ /* 0x000fe20000100800 */
[----:B------:R-:W-:-:S03]  /*1750*/  IMAD.MOV.U32 R12, RZ, RZ, c[0x0][0x188] ;  /* 0x00006200ff0c7624 */ /* 0x000fc600078e00ff */
[----:B------:R-:W-:Y:S01]  /*1760*/  STL [R1+0x9c], R84 ;  /* 0x00009c5401007387 */ /* 0x000fe20000100800 */
[----:B-1----:R-:W-:-:S03]  /*1770*/  IMAD.WIDE R4, R8, 0x2, R2 ;  /* 0x0000000208047825 */ /* 0x002fc600078e0202 */
[----:B------:R-:W-:Y:S01]  /*1780*/  STL [R1+0x98], R85 ;  /* 0x0000985501007387 */ /* 0x000fe20000100800 */
[----:B------:R-:W-:-:S03]  /*1790*/  IMAD.MOV.U32 R8, RZ, RZ, c[0x0][0x188] ;  /* 0x00006200ff087624 */ /* 0x000fc600078e00ff */
[----:B------:R-:W-:Y:S01]  /*17a0*/  STL [R1+0x94], R86 ;  /* 0x0000945601007387 */ /* 0x000fe20000100800 */
[----:B------:R-:W-:Y:S02]  /*17b0*/  IMAD.SHL.U32 R9, R9, 0x4, RZ ;  /* 0x0000000409097824 */ /* 0x000fe400078e00ff */
[----:B------:R-:W-:Y:S01]  /*17c0*/  IMAD R10, R10, 0x6, RZ ;  /* 0x000000060a0a7824 */ /* 0x000fe200078e02ff */
[----:B------:R1:W-:Y:S01]  /*17d0*/  STL [R1+0x90], R87 ;  /* 0x0000905701007387 */ /* 0x0003e20000100800 */
[----:B------:R-:W-:Y:S02]  /*17e0*/  IMAD R8, R8, 0x5, RZ ;  /* 0x0000000508087824 */ /* 0x000fe400078e02ff */
[----:B------:R-:W-:Y:S01]  /*17f0*/  IMAD R12, R12, 0x7, RZ ;  /* 0x000000070c0c7824 */ /* 0x000fe200078e02ff */
[----:B------:R-:W-:Y:S01]  /*1800*/  STL [R1+0x8c], R64 ;  /* 0x00008c4001007387 */ /* 0x000fe20000100800 */
[----:B------:R-:W-:Y:S01]  /*1810*/  IMAD.MOV.U32 R14, RZ, RZ, c[0x0][0x188] ;  /* 0x00006200ff0e7624 */ /* 0x000fe200078e00ff */
[----:B------:R-:W-:-:S02]  /*1820*/  ISETP.GT.AND P0, PT, R0, 0x3, PT ;  /* 0x000000030000780c */ /* 0x000fc40003f04270 */
[----:B------:R2:W-:Y:S01]  /*1830*/  STL [R1+0x88], R65 ;  /* 0x0000884101007387 */ /* 0x0005e20000100800 */
[----:B------:R-:W-:Y:S01]  /*1840*/  IMAD.WIDE R10, R10, 0x2, R2 ;  /* 0x000000020a0a7825 */ /* 0x000fe200078e0202 */
[----:B-1----:R-:W-:Y:S02]  /*1850*/  PRMT R87, RZ, 0x7610, R87 ;  /* 0x00007610ff577816 */ /* 0x002fe40000000057 */
[----:B------:R1:W4:Y:S01]  /*1860*/  @P1 LDG.E.U16 R81, [R6.64] ;  /* 0x0000000806511981 */ /* 0x000322000c1e1500 */
[----:B------:R-:W-:-:S03]  /*1870*/  ISETP.GT.AND P1, PT, R0, 0x4, PT ;  /* 0x000000040000780c */ /* 0x000fc60003f24270 */
[----:B------:R-:W-:Y:S01]  /*1880*/  STL [R1+0x84], R66 ;  /* 0x0000844201007387 */ /* 0x000fe20000100800 */
[----:B--2---:R-:W-:-:S03]  /*1890*/  PRMT R65, RZ, 0x7610, R65 ;  /* 0x00007610ff417816 */ /* 0x004fc60000000041 */
[----:B------:R2:W-:Y:S01]  /*18a0*/  STL [R1+0x80], R67 ;  /* 0x0000804301007387 */ /* 0x0005e20000100800 */
[----:B-1----:R-:W-:Y:S01]  /*18b0*/  IMAD.WIDE R6, R9, 0x2, R2 ;  /* 0x0000000209067825 */ /* 0x002fe200078e0202 */
[----:B------:R-:W-:Y:S02]  /*18c0*/  PRMT R85, RZ, 0x7610, R85 ;  /* 0x00007610ff557816 */ /* 0x000fe40000000055 */
[----:B------:R1:W5:Y:S01]  /*18d0*/  @P3 LDG.E.U16 R65, [R10.64] ;  /* 0x000000080a413981 */ /* 0x000362000c1e1500 */
[----:B------:R-:W-:Y:S01]  /*18e0*/  IMAD.WIDE R8, R8, 0x2, R2 ;  /* 0x0000000208087825 */ /* 0x000fe200078e0202 */
[----:B--2---:R-:W-:-:S03]  /*18f0*/  PRMT R67, RZ, 0x7610, R67 ;  /* 0x00007610ff437816 */ /* 0x004fc60000000043 */
[----:B------:R-:W-:Y:S01]  /*1900*/  IMAD.WIDE R12, R12, 0x2, R2 ;  /* 0x000000020c0c7825 */ /* 0x000fe200078e0202 */
[----:B------:R2:W3:Y:S03]  /*1910*/  @P2 LDG.E.U16 R87, [R8.64] ;  /* 0x0000000808572981 */ /* 0x0004e6000c1e1500 */
[----:B------:R-:W-:Y:S01]  /*1920*/  IMAD.SHL.U32 R14, R14, 0x8, RZ ;  /* 0x000000080e0e7824 */ /* 0x000fe200078e00ff */
[C---:B------:R-:W-:Y:S01]  /*1930*/  ISETP.GT.AND P3, PT, R0.reuse, 0xa, PT ;  /* 0x0000000a0000780c */ /* 0x040fe20003f64270 */
[----:B------:R-:W-:Y:S01]  /*1940*/  IMAD.MOV.U32 R15, RZ, RZ, c[0x0][0x188] ;  /* 0x00006200ff0f7624 */ /* 0x000fe200078e00ff */
[----:B------:R-:W-:Y:S01]  /*1950*/  PRMT R83, RZ, 0x7610, R83 ;  /* 0x00007610ff537816 */ /* 0x000fe20000000053 */
[----:B------:R0:W3:Y:S01]  /*1960*/  @P4 LDG.E.U16 R67, [R12.64] ;  /* 0x000000080c434981 */ /* 0x0000e2000c1e1500 */
[----:B------:R-:W-:Y:S01]  /*1970*/  ISETP.GT.AND P4, PT, R0, 0xb, PT ;  /* 0x0000000b0000780c */ /* 0x000fe20003f84270 */
[----:B--2---:R-:W-:Y:S01]  /*1980*/  IMAD.WIDE R8, R14, 0x2, R2 ;  /* 0x000000020e087825 */ /* 0x004fe200078e0202 */
[----:B------:R-:W-:Y:S01]  /*1990*/  ISETP.GT.AND P2, PT, R0, 0x9, PT ;  /* 0x000000090000780c */ /* 0x000fe20003f44270 */
[----:B------:R2:W3:Y:S02]  /*19a0*/  @P1 LDG.E.U16 R85, [R6.64] ;  /* 0x0000000806551981 */ /* 0x0004e4000c1e1500 */
[----:B------:R-:W-:-:S02]  /*19b0*/  IMAD.MOV.U32 R14, RZ, RZ, c[0x0][0x188] ;  /* 0x00006200ff0e7624 */ /* 0x000fc400078e00ff */
[----:B------:R-:W-:Y:S01]  /*19c0*/  IMAD.MOV.U32 R16, RZ, RZ, c[0x0][0x188] ;  /* 0x00006200ff107624 */ /* 0x000fe200078e00ff */
[----:B------:R1:W3:Y:S01]  /*19d0*/  @P0 LDG.E.U16 R83, [R4.64] ;  /* 0x0000000804530981 */ /* 0x0002e2000c1e1500 */
[----:B------:R-:W-:Y:S01]  /*19e0*/  IMAD R15, R15, 0xa, RZ ;  /* 0x0000000a0f0f7824 */ /* 0x000fe200078e02ff */
[----:B------:R-:W-:Y:S01]  /*19f0*/  ISETP.GT.AND P1, PT, R0, 0x8, PT ;  /* 0x000000080000780c */ /* 0x000fe20003f24270 */
[----:B------:R-:W-:Y:S01]  /*1a00*/  IMAD R14, R14, 0xb, RZ ;  /* 0x0000000b0e0e7824 */ /* 0x000fe200078e02ff */
[----:B------:R-:W-:Y:S01]  /*1a10*/  PRMT R82, RZ, 0x7610, R82 ;  /* 0x00007610ff527816 */ /* 0x000fe20000000052 */
[----:B------:R-:W-:Y:S01]  /*1a20*/  IMAD R16, R16, 0x9, RZ ;  /* 0x0000000910107824 */ /* 0x000fe200078e02ff */
[----:B------:R-:W-:Y:S01]  /*1a30*/  ISETP.GT.AND P0, PT, R0, RZ, PT ;  /* 0x000000ff0000720c */ /* 0x000fe20003f04270 */
[----:B0-----:R-:W-:Y:S01]  /*1a40*/  IMAD.WIDE R12, R15, 0x2, R2 ;  /* 0x000000020f0c7825 */ /* 0x001fe200078e0202 */
[----:B------:R-:W-:Y:S02]  /*1a50*/  PRMT R84, RZ, 0x7610, R84 ;  /* 0x00007610ff547816 */ /* 0x000fe40000000054 */
[----:B------:R-:W-:Y:S01]  /*1a60*/  PRMT R80, RZ, 0x7610, R80 ;  /* 0x00007610ff507816 */ /* 0x000fe20000000050 */
[--C-:B--2---:R-:W-:Y:S01]  /*1a70*/  IMAD.WIDE R6, R14, 0x2, R2.reuse ;  /* 0x000000020e067825 */ /* 0x104fe200078e0202 */
[----:B------:R0:W2:Y:S03]  /*1a80*/  @P3 LDG.E.U16 R82, [R12.64] ;  /* 0x000000080c523981 */ /* 0x0000a6000c1e1500 */
[----:B-1----:R-:W-:Y:S01]  /*1a90*/  IMAD.WIDE R10, R16, 0x2, R2 ;  /* 0x00000002100a7825 */ /* 0x002fe200078e0202 */
[----:B------:R-:W-:Y:S01]  /*1aa0*/  PRMT R4, RZ, 0x7610, R4 ;  /* 0x00007610ff047816 */ /* 0x000fe20000000004 */
[----:B------:R1:W2:Y:S01]  /*1ab0*/  @P4 LDG.E.U16 R84, [R6.64] ;  /* 0x0000000806544981 */ /* 0x0002a2000c1e1500 */
[C---:B------:R-:W-:Y:S01]  /*1ac0*/  ISETP.GT.AND P3, PT, R0.reuse, 0xe, PT ;  /* 0x0000000e0000780c */ /* 0x040fe20003f64270 */
[----:B------:R-:W-:Y:S01]  /*1ad0*/  IMAD.MOV.U32 R14, RZ, RZ, c[0x0][0x188] ;  /* 0x00006200ff0e7624 */ /* 0x000fe200078e00ff */
[----:B------:R-:W-:Y:S01]  /*1ae0*/  PRMT R125, RZ, 0x7610, R125 ;  /* 0x00007610ff7d7816 */ /* 0x000fe2000000007d */
[----:B------:R-:W-:Y:S01]  /*1af0*/  IMAD.MOV.U32 R15, RZ, RZ, c[0x0][0x188] ;  /* 0x00006200ff0f7624 */ /* 0x000fe200078e00ff */
[----:B------:R0:W2:Y:S01]  /*1b00*/  @P2 LDG.E.U16 R80, [R10.64] ;  /* 0x000000080a502981 */ /* 0x0000a2000c1e1500 */
[----:B------:R-:W-:Y:S01]  /*1b10*/  IMAD.MOV.U32 R17, RZ, RZ, c[0x0][0x188] ;  /* 0x00006200ff117624 */ /* 0x000fe200078e00ff */
[C---:B------:R-:W-:Y:S01]  /*1b20*/  ISETP.GT.AND P4, PT, R0.reuse, 0x10, PT ;  /* 0x000000100000780c */ /* 0x040fe20003f84270 */
[----:B------:R-:W-:Y:S01]  /*1b30*/  IMAD.MOV.U32 R16, RZ, RZ, c[0x0][0x188] ;  /* 0x00006200ff107624 */ /* 0x000fe200078e00ff */
[----:B------:R-:W-:Y:S01]  /*1b40*/  ISETP.GT.AND P2, PT, R0, 0xd, PT ;  /* 0x0000000d0000780c */ /* 0x000fe20003f44270 */
[----:B------:R-:W-:Y:S01]  /*1b50*/  IMAD R14, R14, 0xc, RZ ;  /* 0x0000000c0e0e7824 */ /* 0x000fe200078e02ff */
[----:B------:R1:W2:Y:S01]  /*1b60*/  @P1 LDG.E.U16 R4, [R8.64] ;  /* 0x0000000808041981 */ /* 0x0002a2000c1e1500 */
[----:B------:R-:W-:-:S02]  /*1b70*/  IMAD R15, R15, 0xe, RZ ;  /* 0x0000000e0f0f7824 */ /* 0x000fc400078e02ff */
[----:B------:R-:W-:Y:S01]  /*1b80*/  IMAD R17, R17, 0xd, RZ ;  /* 0x0000000d11117824 */ /* 0x000fe200078e02ff */
[----:B------:R2:W2:Y:S01]  /*1b90*/  @P0 LDG.E.U16 R125, [R2.64] ;  /* 0x00000008027d0981 */ /* 0x0004a2000c1e1500 */
[----:B------:R-:W-:Y:S01]  /*1ba0*/  IMAD.SHL.U32 R16, R16, 0x10, RZ ;  /* 0x0000001010107824 */ /* 0x000fe200078e00ff */
[----:B------:R-:W-:Y:S01]  /*1bb0*/  PRMT R66, RZ, 0x7610, R66 ;  /* 0x00007610ff427816 */ /* 0x000fe20000000042 */
[----:B------:R-:W-:Y:S01]  /*1bc0*/  IMAD.MOV.U32 R18, RZ, RZ, c[0x0][0x188] ;  /* 0x00006200ff127624 */ /* 0x000fe200078e00ff */
[C---:B------:R-:W-:Y:S01]  /*1bd0*/  ISETP.GT.AND P0, PT, R0.reuse, 0xf, PT ;  /* 0x0000000f0000780c */ /* 0x040fe20003f04270 */
[----:B0-----:R-:W-:Y:S01]  /*1be0*/  IMAD.WIDE R12, R15, 0x2, R2 ;  /* 0x000000020f0c7825 */ /* 0x001fe200078e0202 */
[----:B------:R-:W-:-:S03]  /*1bf0*/  ISETP.GT.AND P1, PT, R0, 0xc, PT ;  /* 0x0000000c0000780c */ /* 0x000fc60003f24270 */
[----:B-1----:R-:W-:Y:S01]  /*1c00*/  IMAD.WIDE R8, R14, 0x2, R2 ;  /* 0x000000020e087825 */ /* 0x002fe200078e0202 */
[----:B------:R-:W-:Y:S01]  /*1c10*/  PRMT R6, RZ, 0x7610, R6 ;  /* 0x00007610ff067816 */ /* 0x000fe20000000006 */
[----:B------:R0:W2:Y:S02]  /*1c20*/  @P3 LDG.E.U16 R66, [R12.64] ;  /* 0x000000080c423981 */ /* 0x0000a4000c1e1500 */
[----:B------:R-:W-:Y:S01]  /*1c30*/  IMAD.MOV.U32 R14, RZ, RZ, c[0x0][0x188] ;  /* 0x00006200ff0e7624 */ /* 0x000fe200078e00ff */
[----:B------:R-:W-:Y:S01]  /*1c40*/  PRMT R64, RZ, 0x7610, R64 ;  /* 0x00007610ff407816 */ /* 0x000fe20000000040 */
[----:B------:R-:W-:-:S04]  /*1c50*/  IMAD.WIDE R10, R17, 0x2, R2 ;  /* 0x00000002110a7825 */ /* 0x000fc800078e0202 */
[----:B------:R-:W-:-:S04]  /*1c60*/  IMAD.WIDE R16, R16, 0x2, R2 ;  /* 0x0000000210107825 */ /* 0x000fc800078e0202 */
[----:B------:R-:W-:Y:S01]  /*1c70*/  IMAD R18, R18, 0x11, RZ ;  /* 0x0000001112127824 */ /* 0x000fe200078e02ff */
[----:B------:R-:W-:Y:S01]  /*1c80*/  PRMT R5, RZ, 0x7610, R5 ;  /* 0x00007610ff057816 */ /* 0x000fe20000000005 */
[----:B------:R-:W-:Y:S01]  /*1c90*/  IMAD R14, R14, 0xf, RZ ;  /* 0x0000000f0e0e7824 */ /* 0x000fe200078e02ff */
[----:B------:R1:W2:Y:S01]  /*1ca0*/  @P4 LDG.E.U16 R6, [R16.64] ;  /* 0x0000000810064981 */ /* 0x0002a2000c1e1500 */
[----:B0-----:R-:W-:Y:S01]  /*1cb0*/  IMAD.WIDE R12, R18, 0x2, R2 ;  /* 0x00000002120c7825 */ /* 0x001fe200078e0202 */
[----:B------:R-:W-:-:S03]  /*1cc0*/  ISETP.GT.AND P3, PT, R0, 0x14, PT ;  /* 0x000000140000780c */ /* 0x000fc60003f64270 */
[----:B------:R-:W-:Y:S01]  /*1cd0*/  IMAD.MOV.U32 R19, RZ, RZ, c[0x0][0x188] ;  /* 0x00006200ff137624 */ /* 0x000fe200078e00ff */
[----:B------:R-:W-:Y:S01]  /*1ce0*/  PRMT R86, RZ, 0x7610, R86 ;  /* 0x00007610ff567816 */ /* 0x000fe20000000056 */
[----:B------:R-:W-:Y:S01]  /*1cf0*/  IMAD.MOV.U32 R18, RZ, RZ, c[0x0][0x188] ;  /* 0x00006200ff127624 */ /* 0x000fe200078e00ff */
[----:B------:R0:W2:Y:S01]  /*1d00*/  @P2 LDG.E.U16 R64, [R10.64] ;  /* 0x000000080a402981 */ /* 0x0000a2000c1e1500 */
[----:B------:R-:W-:Y:S01]  /*1d10*/  IMAD.MOV.U32 R21, RZ, RZ, c[0x0][0x188] ;  /* 0x00006200ff157624 */ /* 0x000fe200078e00ff */
[----:B------:R-:W-:Y:S01]  /*1d20*/  ISETP.GT.AND P4, PT, R0, 0x15, PT ;  /* 0x000000150000780c */ /* 0x000fe20003f84270 */
[----:B------:R-:W-:Y:S01]  /*1d30*/  IMAD.WIDE R14, R14, 0x2, R2 ;  /* 0x000000020e0e7825 */ /* 0x000fe200078e0202 */
[----:B------:R-:W-:Y:S01]  /*1d40*/  ISETP.GT.AND P2, PT, R0, 0x13, PT ;  /* 0x000000130000780c */ /* 0x000fe20003f44270 */
[----:B------:R0:W2:Y:S02]  /*1d50*/  @P1 LDG.E.U16 R86, [R8.64] ;  /* 0x0000000808561981 */ /* 0x0000a4000c1e1500 */
[----:B------:R-:W-:-:S02]  /*1d60*/  IMAD.MOV.U32 R20, RZ, RZ, c[0x0][0x188] ;  /* 0x00006200ff147624 */ /* 0x000fc400078e00ff */
[----:B------:R-:W-:Y:S01]  /*1d70*/  IMAD R19, R19, 0x13, RZ ;  /* 0x0000001313137824 */ /* 0x000fe200078e02ff */
[----:B------:R0:W2:Y:S01]  /*1d80*/  @P0 LDG.E.U16 R5, [R14.64] ;  /* 0x000000080e050981 */ /* 0x0000a2000c1e1500 */
[----:B------:R-:W-:Y:S02]  /*1d90*/  IMAD R21, R21, 0x12, RZ ;  /* 0x0000001215157824 */ /* 0x000fe400078e02ff */
[----:B------:R-:W-:Y:S02]  /*1da0*/  IMAD R18, R18, 0x14, RZ ;  /* 0x0000001412127824 */ /* 0x000fe400078e02ff */
[----:B------:R-:W-:Y:S01]  /*1db0*/  IMAD R20, R20, 0x15, RZ ;  /* 0x0000001514147824 */ /* 0x000fe200078e02ff */
[C---:B------:R-:W-:Y:S01]  /*1dc0*/  ISETP.GT.AND P0, PT, R0.reuse, 0x11, PT ;  /* 0x000000110000780c */ /* 0x040fe20003f04270 */
[----:B-1----:R-:W-:Y:S01]  /*1dd0*/  IMAD.WIDE R16, R19, 0x2, R2 ;  /* 0x0000000213107825 */ /* 0x002fe200078e0202 */
[----:B0-----:R-:W-:Y:S02]  /*1de0*/  PRMT R10, RZ, 0x7610, R10 ;  /* 0x00007610ff0a7816 */ /* 0x001fe4000000000a */
[----:B------:R-:W-:Y:S01]  /*1df0*/  ISETP.GT.AND P1, PT, R0, 0x12, PT ;  /* 0x000000120000780c */ /* 0x000fe20003f24270 */
[----:B------:R-:W-:Y:S01]  /*1e00*/  IMAD.WIDE R14, R21, 0x2, R2 ;  /* 0x00000002150e7825 */ /* 0x000fe200078e0202 */
[----:B------:R-:W-:-:S02]  /*1e10*/  PRMT R11, RZ, 0x7610, R11 ;  /* 0x00007610ff0b7816 */ /* 0x000fc4000000000b */
[----:B------:R-:W-:Y:S01]  /*1e20*/  PRMT R9, RZ, 0x7610, R9 ;  /* 0x00007610ff097816 */ /* 0x000fe20000000009 */
[----:B------:R-:W-:-:S04]  /*1e30*/  IMAD.WIDE R18, R18, 0x2, R2 ;  /* 0x0000000212127825 */ /* 0x000fc800078e0202 */
[----:B------:R-:W-:Y:S01]  /*1e40*/  IMAD.WIDE R20, R20, 0x2, R2 ;  /* 0x0000000214147825 */ /* 0x000fe200078e0202 */
[----:B------:R0:W2:Y:S03]  /*1e50*/  @P3 LDG.E.U16 R10, [R18.64] ;  /* 0x00000008120a3981 */ /* 0x0000a6000c1e1500 */
[----:B------:R-:W-:Y:S02]  /*1e60*/  IMAD.MOV.U32 R25, RZ, RZ, c[0x0][0x188] ;  /* 0x00006200ff197624 */ /* 0x000fe400078e00ff */
[----:B------:R-:W-:Y:S01]  /*1e70*/  IMAD.MOV.U32 R24, RZ, RZ, c[0x0][0x188] ;  /* 0x00006200ff187624 */ /* 0x000fe200078e00ff */
[----:B------:R-:W-:Y:S01]  /*1e80*/  PRMT R7, RZ, 0x7610, R7 ;  /* 0x00007610ff077816 */ /* 0x000fe20000000007 */
[----:B------:R1:W2:Y:S01]  /*1e90*/  @P4 LDG.E.U16 R11, [R20.64] ;  /* 0x00000008140b4981 */ /* 0x0002a2000c1e1500 */
[C---:B------:R-:W-:Y:S01]  /*1ea0*/  ISETP.GT.AND P3, PT, R0.reuse, 0x17, PT ;  /* 0x000000170000780c */ /* 0x040fe20003f64270 */
[----:B------:R-:W-:Y:S01]  /*1eb0*/  IMAD.MOV.U32 R23, RZ, RZ, c[0x0][0x188] ;  /* 0x00006200ff177624 */ /* 0x000fe200078e00ff */
[----:B------:R-:W-:Y:S01]  /*1ec0*/  PRMT R8, RZ, 0x7610, R8 ;  /* 0x00007610ff087816 */ /* 0x000fe20000000008 */
[----:B------:R1:W2:Y:S01]  /*1ed0*/  @P2 LDG.E.U16 R9, [R16.64] ;  /* 0x0000000810092981 */ /* 0x0002a2000c1e1500 */
[C---:B------:R-:W-:Y:S01]  /*1ee0*/  ISETP.GT.AND P4, PT, R0.reuse, 0x18, PT ;  /* 0x000000180000780c */ /* 0x040fe20003f84270 */
[----:B------:R-:W-:Y:S01]  /*1ef0*/  IMAD R25, R25, 0x16, RZ ;  /* 0x0000001619197824 */ /* 0x000fe200078e02ff */
[----:B------:R-:W-:Y:S01]  /*1f00*/  ISETP.GT.AND P2, PT, R0, 0x16, PT ;  /* 0x000000160000780c */ /* 0x000fe20003f44270 */
[----:B------:R-:W-:Y:S01]  /*1f10*/  IMAD R24, R24, 0x17, RZ ;  /* 0x0000001718187824 */ /* 0x000fe200078e02ff */
[----:B------:R1:W2:Y:S01]  /*1f20*/  @P0 LDG.E.U16 R7, [R12.64] ;  /* 0x000000080c070981 */ /* 0x0002a2000c1e1500 */
[----:B------:R-:W-:-:S02]  /*1f30*/  IMAD R23, R23, 0x18, RZ ;  /* 0x0000001817177824 */ /* 0x000fc400078e02ff */
[--C-:B0-----:R-:W-:Y:S01]  /*1f40*/  IMAD.WIDE R18, R24, 0x2, R2.reuse ;  /* 0x0000000218127825 */ /* 0x101fe200078e0202 */
[----:B------:R0:W2:Y:S03]  /*1f50*/  @P1 LDG.E.U16 R8, [R14.64] ;  /* 0x000000080e081981 */ /* 0x0000a6000c1e1500 */
[----:B-1----:R-:W-:Y:S01]  /*1f60*/  IMAD.WIDE R16, R25, 0x2, R2 ;  /* 0x0000000219107825 */ /* 0x002fe200078e0202 */
[C---:B------:R-:W-:Y:S02]  /*1f70*/  ISETP.GT.AND P5, PT, R0.reuse, 0x19, PT ;  /* 0x000000190000780c */ /* 0x040fe40003fa4270 */
[----:B------:R-:W-:Y:S01]  /*1f80*/  PRMT R13, RZ, 0x7610, R13 ;  /* 0x00007610ff0d7816 */ /* 0x000fe2000000000d */
[----:B------:R-:W-:Y:S02]  /*1f90*/  IMAD.MOV.U32 R25, RZ, RZ, c[0x0][0x188] ;  /* 0x00006200ff197624 */ /* 0x000fe400078e00ff */
[----:B------:R-:W-:Y:S01]  /*1fa0*/  IMAD.MOV.U32 R24, RZ, RZ, c[0x0][0x188] ;  /* 0x00006200ff187624 */ /* 0x000fe200078e00ff */
[----:B0-----:R-:W-:Y:S01]  /*1fb0*/  PRMT R14, RZ, 0x7610, R14 ;  /* 0x00007610ff0e7816 */ /* 0x001fe2000000000e */
[----:B------:R-:W-:Y:S01]  /*1fc0*/  IMAD.MOV.U32 R22, RZ, RZ, c[0x0][0x188] ;  /* 0x00006200ff167624 */ /* 0x000fe200078e00ff */
[----:B------:R-:W-:Y:S01]  /*1fd0*/  ISETP.GT.AND P1, PT, R0, 0x1a, PT ;  /* 0x0000001a0000780c */ /* 0x000fe20003f24270 */
[----:B------:R-:W-:Y:S01]  /*1fe0*/  IMAD.WIDE R20, R23, 0x2, R2 ;  /* 0x0000000217147825 */ /* 0x000fe200078e0202 */
[----:B------:R-:W-:Y:S01]  /*1ff0*/  PRMT R12, RZ, 0x7610, R12 ;  /* 0x00007610ff0c7816 */ /* 0x000fe2000000000c */
[----:B------:R0:W2:Y:S02]  /*2000*/  @P3 LDG.E.U16 R13, [R18.64] ;  /* 0x00000008120d3981 */ /* 0x0000a4000c1e1500 */
[----:B------:R-:W-:-:S02]  /*2010*/  IMAD R25, R25, 0x1a, RZ ;  /* 0x0000001a19197824 */ /* 0x000fc400078e02ff */
[----:B------:R-:W-:Y:S01]  /*2020*/  IMAD R24, R24, 0x1b, RZ ;  /* 0x0000001b18187824 */ /* 0x000fe200078e02ff */
[----:B------:R1:W2:Y:S01]  /*2030*/  @P4 LDG.E.U16 R14, [R20.64] ;  /* 0x00000008140e4981 */ /* 0x0002a2000c1e1500 */
[----:B------:R-:W-:Y:S01]  /*2040*/  IMAD R22, R22, 0x19, RZ ;  /* 0x0000001916167824 */ /* 0x000fe200078e02ff */
[----:B------:R-:W-:Y:S02]  /*2050*/  PRMT R15, RZ, 0x7610, R15 ;  /* 0x00007610ff0f7816 */ /* 0x000fe4000000000f */
[----:B------:R1:W2:Y:S01]  /*2060*/  @P2 LDG.E.U16 R12, [R16.64] ;  /* 0x00000008100c2981 */ /* 0x0002a2000c1e1500 */
[----:B0-----:R-:W-:Y:S01]  /*2070*/  IMAD.WIDE R18, R25, 0x2, R2 ;  /* 0x0000000219127825 */ /* 0x001fe200078e0202 */
[----:B------:R-:W-:-:S03]  /*2080*/  ISETP.GT.AND P3, PT, R0, 0x1d, PT ;  /* 0x0000001d0000780c */ /* 0x000fc60003f64270 */
[----:B------:R-:W-:Y:S02]  /*2090*/  IMAD.MOV.U32 R25, RZ, RZ, c[0x0][0x188] ;  /* 0x00006200ff197624 */ /* 0x000fe400078e00ff */
[----:B-1----:R-:W-:Y:S01]  /*20a0*/  IMAD.WIDE R20, R24, 0x2, R2 ;  /* 0x0000000218147825 */ /* 0x002fe200078e0202 */
[C---:B------:R-:W-:Y:S02]  /*20b0*/  ISETP.GT.AND P0, PT, R0.reuse, 0x1b, PT ;  /* 0x0000001b0000780c */ /* 0x040fe40003f04270 */
[----:B------:R-:W-:Y:S01]  /*20c0*/  PRMT R16, RZ, 0x7610, R16 ;  /* 0x00007610ff107816 */ /* 0x000fe20000000010 */
[----:B------:R-:W-:Y:S01]  /*20d0*/  IMAD.MOV.U32 R24, RZ, RZ, c[0x0][0x188] ;  /* 0x00006200ff187624 */ /* 0x000fe200078e00ff */
[----:B------:R-:W-:Y:S01]  /*20e0*/  ISETP.GT.AND P2, PT, R0, 0x1c, PT ;  /* 0x0000001c0000780c */ /* 0x000fe20003f44270 */
[----:B------:R-:W-:Y:S01]  /*20f0*/  IMAD.WIDE R22, R22, 0x2, R2 ;  /* 0x0000000216167825 */ /* 0x000fe200078e0202 */
[----:B------:R-:W-:Y:S02]  /*2100*/  PRMT R17, RZ, 0x7610, R17 ;  /* 0x00007610ff117816 */ /* 0x000fe40000000011 */
[----:B------:R0:W2:Y:S01]  /*2110*/  @P1 LDG.E.U16 R16, [R18.64] ;  /* 0x0000000812101981 */ /* 0x0000a2000c1e1500 */
[----:B------:R-:W-:-:S02]  /*2120*/  IMAD R25, R25, 0x1c, RZ ;  /* 0x0000001c19197824 */ /* 0x000fc400078e02ff */
[----:B------:R-:W-:Y:S01]  /*2130*/  IMAD R24, R24, 0x1d, RZ ;  /* 0x0000001d18187824 */ /* 0x000fe200078e02ff */
[----:B------:R1:W2:Y:S01]  /*2140*/  @P5 LDG.E.U16 R15, [R22.64] ;  /* 0x00000008160f5981 */ /* 0x0002a2000c1e1500 */
[----:B------:R-:W-:Y:S01]  /*2150*/  IMAD.MOV.U32 R28, RZ, RZ, c[0x0][0x188] ;  /* 0x00006200ff1c7624 */ /* 0x000fe200078e00ff */
[----:B------:R-:W-:Y:S01]  /*2160*/  ISETP.GT.AND P1, PT, R0, 0x1e, PT ;  /* 0x0000001e0000780c */ /* 0x000fe20003f24270 */
[----:B------:R-:W-:Y:S01]  /*2170*/  IMAD.MOV.U32 R26, RZ, RZ, c[0x0][0x188] ;  /* 0x00006200ff1a7624 */ /* 0x000fe200078e00ff */
[----:B------:R1:W2:Y:S01]  /*2180*/  @P0 LDG.E.U16 R17, [R20.64] ;  /* 0x0000000814110981 */ /* 0x0002a2000c1e1500 */
[----:B0-----:R-:W-:Y:S02]  /*2190*/  PRMT R19, RZ, 0x7610, R19 ;  /* 0x00007610ff137816 */ /* 0x001fe40000000013 */
[----:B------:R-:W-:Y:S01]  /*21a0*/  PRMT R18, RZ, 0x7610, R18 ;  /* 0x00007610ff127816 */ /* 0x000fe20000000012 */
[----:B-1----:R-:W-:-:S04]  /*21b0*/  IMAD.WIDE R22, R25, 0x2, R2 ;  /* 0x0000000219167825 */ /* 0x002fc800078e0202 */
[----:B------:R-:W-:Y:S01]  /*21c0*/  IMAD.WIDE R24, R24, 0x2, R2 ;  /* 0x0000000218187825 */ /* 0x000fe200078e0202 */
[----:B------:R0:W2:Y:S03]  /*21d0*/  @P2 LDG.E.U16 R18, [R22.64] ;  /* 0x0000000816122981 */ /* 0x0000a6000c1e1500 */
[----:B------:R-:W-:Y:S01]  /*21e0*/  IMAD R28, R28, 0x1f, RZ ;  /* 0x0000001f1c1c7824 */ /* 0x000fe200078e02ff */
[----:B------:R1:W2:Y:S01]  /*21f0*/  @P3 LDG.E.U16 R19, [R24.64] ;  /* 0x0000000818133981 */ /* 0x0002a2000c1e1500 */
[----:B------:R-:W-:Y:S01]  /*2200*/  IMAD R26, R26, 0x1e, RZ ;  /* 0x0000001e1a1a7824 */ /* 0x000fe200078e02ff */
[----:B------:R-:W-:Y:S01]  /*2210*/  PRMT R20, RZ, 0x7610, R20 ;  /* 0x00007610ff147816 */ /* 0x000fe20000000014 */
[----:B------:R-:W-:Y:S01]  /*2220*/  IMAD.MOV.U32 R29, RZ, RZ, c[0x0][0x188] ;  /* 0x00006200ff1d7624 */ /* 0x000fe200078e00ff */
[----:B------:R-:W-:Y:S01]  /*2230*/  ISETP.GT.AND P2, PT, R0, 0x21, PT ;  /* 0x000000210000780c */ /* 0x000fe20003f44270 */
[----:B------:R-:W-:Y:S01]  /*2240*/  IMAD.WIDE R26, R26, 0x2, R2 ;  /* 0x000000021a1a7825 */ /* 0x000fe200078e0202 */
[----:B------:R-:W-:-:S03]  /*2250*/  ISETP.GT.AND P0, PT, R0, 0x1f, PT ;  /* 0x0000001f0000780c */ /* 0x000fc60003f04270 */
[----:B-1----:R-:W-:Y:S01]  /*2260*/  IMAD.WIDE R24, R28, 0x2, R2 ;  /* 0x000000021c187825 */ /* 0x002fe200078e0202 */
[----:B------:R1:W2:Y:S03]  /*2270*/  @P1 LDG.E.U16 R20, [R26.64] ;  /* 0x000000081a141981 */ /* 0x0002a6000c1e1500 */
[----:B------:R-:W-:Y:S02]  /*2280*/  IMAD.MOV.U32 R28, RZ, RZ, c[0x0][0x188] ;  /* 0x00006200ff1c7624 */ /* 0x000fe400078e00ff */
[----:B------:R-:W-:Y:S02]  /*2290*/  IMAD.SHL.U32 R29, R29, 0x20, RZ ;  /* 0x000000201d1d7824 */ /* 0x000fe400078e00ff */
[----:B------:R-:W-:Y:S01]  /*22a0*/  IMAD R28, R28, 0x21, RZ ;  /* 0x000000211c1c7824 */ /* 0x000fe200078e02ff */
[----:B------:R-:W-:Y:S01]  /*22b0*/  ISETP.GT.AND P4, PT, R0, 0x20, PT ;  /* 0x000000200000780c */ /* 0x000fe20003f84270 */
[----:B------:R-:W-:Y:S01]  /*22c0*/  IMAD.MOV.U32 R30, RZ, RZ, c[0x0][0x188] ;  /* 0x00006200ff1e7624 */ /* 0x000fe200078e00ff */
[----:B0-----:R-:W-:Y:S01]  /*22d0*/  PRMT R23, RZ, 0x7610, R23 ;  /* 0x00007610ff177816 */ /* 0x001fe20000000017 */
[----:B-1----:R-:W-:Y:S01]  /*22e0*/  IMAD.WIDE R26, R29, 0x2, R2 ;  /* 0x000000021d1a7825 */ /* 0x002fe200078e0202 */
[----:B------:R-:W-:-:S02]  /*22f0*/  PRMT R21, RZ, 0x7610, R21 ;  /* 0x00007610ff157816 */ /* 0x000fc40000000015 */
[----:B------:R-:W-:Y:S01]  /*2300*/  ISETP.GT.AND P1, PT, R0, 0x22, PT ;  /* 0x000000220000780c */ /* 0x000fe20003f24270 */
[----:B------:R-:W-:Y:S01]  /*2310*/  IMAD.WIDE R28, R28, 0x2, R2 ;  /* 0x000000021c1c7825 */ /* 0x000fe200078e0202 */
[----:B------:R-:W-:Y:S02]  /*2320*/  PRMT R22, RZ, 0x7610, R22 ;  /* 0x00007610ff167816 */ /* 0x000fe40000000016 */
[----:B------:R0:W2:Y:S01]  /*2330*/  @P0 LDG.E.U16 R21, [R24.64] ;  /* 0x0000000818150981 */ /* 0x0000a2000c1e1500 */
[----:B------:R-:W-:Y:S02]  /*2340*/  IMAD R30, R30, 0x22, RZ ;  /* 0x000000221e1e7824 */ /* 0x000fe400078e02ff */
[----:B------:R-:W-:Y:S01]  /*2350*/  IMAD.MOV.U32 R38, RZ, RZ, c[0x0][0x188] ;  /* 0x00006200ff267624 */ /* 0x000fe200078e00ff */
[----:B------:R1:W2:Y:S01]  /*2360*/  @P2 LDG.E.U16 R23, [R28.64] ;  /* 0x000000081c172981 */ /* 0x0002a2000c1e1500 */
[----:B------:R-:W-:Y:S02]  /*2370*/  ISETP.GT.AND P2, PT, R0, 0x25, PT ;  /* 0x000000250000780c */ /* 0x000fe40003f44270 */
[----:B------:R-:W-:Y:S01]  /*2380*/  IMAD R38, R38, 0x25, RZ ;  /* 0x0000002526267824 */ /* 0x000fe200078e02ff */
[----:B------:R1:W2:Y:S01]  /*2390*/  @P4 LDG.E.U16 R22, [R26.64] ;  /* 0x000000081a164981 */ /* 0x0002a2000c1e1500 */
[----:B0-----:R-:W-:Y:S01]  /*23a0*/  PRMT R24, RZ, 0x7610, R24 ;  /* 0x00007610ff187816 */ /* 0x001fe20000000018 */
[----:B-1----:R-:W-:Y:S01]  /*23b0*/  IMAD.WIDE R28, R30, 0x2, R2 ;  /* 0x000000021e1c7825 */ /* 0x002fe200078e0202 */
[----:B------:R-:W-:-:S03]  /*23c0*/  ISETP.GT.AND P0, PT, R0, 0x23, PT ;  /* 0x000000230000780c */ /* 0x000fc60003f04270 */
[----:B------:R-:W-:Y:S01]  /*23d0*/  IMAD.MOV.U32 R30, RZ, RZ, c[0x0][0x188] ;  /* 0x00006200ff1e7624 */ /* 0x000fe200078e00ff */
[----:B------:R0:W2:Y:S01]  /*23e0*/  @P1 LDG.E.U16 R24, [R28.64] ;  /* 0x000000081c181981 */ /* 0x0000a2000c1e1500 */
[----:B------:R-:W-:Y:S01]  /*23f0*/  PRMT R27, RZ, 0x7610, R27 ;  /* 0x00007610ff1b7816 */ /* 0x000fe2000000001b */
[----:B------:R-:W-:Y:S01]  /*2400*/  IMAD.MOV.U32 R36, RZ, RZ, c[0x0][0x188] ;  /* 0x00006200ff247624 */ /* 0x000fe200078e00ff */
[----:B------:R-:W-:Y:S01]  /*2410*/  ISETP.GT.AND P3, PT, R0, 0x24, PT ;  /* 0x000000240000780c */ /* 0x000fe20003f64270 */
[----:B------:R-:W-:Y:S02]  /*2420*/  IMAD R30, R30, 0x23, RZ ;  /* 0x000000231e1e7824 */ /* 0x000fe400078e02ff */
[----:B------:R-:W-:Y:S02]  /*2430*/  IMAD.MOV.U32 R56, RZ, RZ, c[0x0][0x188] ;  /* 0x00006200ff387624 */ /* 0x000fe400078e00ff */
[----:B0-----:R-:W-:Y:S01]  /*2440*/  IMAD.WIDE R28, R38, 0x2, R2 ;  /* 0x00000002261c7825 */ /* 0x001fe200078e0202 */
[----:B------:R-:W-:-:S03]  /*2450*/  PRMT R25, RZ, 0x7610, R25 ;  /* 0x00007610ff197816 */ /* 0x000fc60000000019 */
[----:B------:R-:W-:Y:S01]  /*2460*/  IMAD R36, R36, 0x24, RZ ;  /* 0x0000002424247824 */ /* 0x000fe200078e02ff */
[----:B------:R0:W2:Y:S01]  /*2470*/  @P2 LDG.E.U16 R27, [R28.64] ;  /* 0x000000081c1b2981 */ /* 0x0000a2000c1e1500 */
[----:B------:R-:W-:Y:S01]  /*2480*/  ISETP.GT.AND P2, PT, R0, 0x28, PT ;  /* 0x000000280000780c */ /* 0x000fe20003f44270 */
[----:B------:R-:W-:Y:S01]  /*2490*/  IMAD.MOV.U32 R57, RZ, RZ, c[0x0][0x188] ;  /* 0x00006200ff397624 */ /* 0x000fe200078e00ff */
[----:B------:R-:W-:Y:S01]  /*24a0*/  PRMT R26, RZ, 0x7610, R26 ;  /* 0x00007610ff1a7816 */ /* 0x000fe2000000001a */
[----:B------:R-:W-:-:S04]  /*24b0*/  IMAD.WIDE R30, R30, 0x2, R2 ;  /* 0x000000021e1e7825 */ /* 0x000fc800078e0202 */
[----:B------:R-:W-:Y:S01]  /*24c0*/  IMAD R56, R56, 0x29, RZ ;  /* 0x0000002938387824 */ /* 0x000fe200078e02ff */
[----:B------:R1:W2:Y:S01]  /*24d0*/  @P0 LDG.E.U16 R25, [R30.64] ;  /* 0x000000081e190981 */ /* 0x0002a2000c1e1500 */
[----:B------:R-:W-:-:S04]  /*24e0*/  IMAD.WIDE R36, R36, 0x2, R2 ;  /* 0x0000000224247825 */ /* 0x000fc800078e0202 */
[----:B------:R-:W-:Y:S01]  /*24f0*/  IMAD R57, R57, 0x28, RZ ;  /* 0x0000002839397824 */ /* 0x000fe200078e02ff */
[----:B------:R0:W2:Y:S01]  /*2500*/  @P3 LDG.E.U16 R26, [R36.64] ;  /* 0x00000008241a3981 */ /* 0x0000a2000c1e1500 */
[----:B------:R-:W-:Y:S01]  /*2510*/  IMAD.WIDE R70, R56, 0x2, R2 ;  /* 0x0000000238467825 */ /* 0x000fe200078e0202 */
[----:B------:R-:W-:Y:S02]  /*2520*/  ISETP.GT.AND P3, PT, R0, 0x29, PT ;  /* 0x000000290000780c */ /* 0x000fe40003f64270 */
[----:B-1----:R-:W-:Y:S01]  /*2530*/  PRMT R30, RZ, 0x7610, R30 ;  /* 0x00007610ff1e7816 */ /* 0x002fe2000000001e */
[----:B------:R-:W-:Y:S02]  /*2540*/  IMAD.MOV.U32 R56, RZ, RZ, c[0x0][0x188] ;  /* 0x00006200ff387624 */ /* 0x000fe400078e00ff */
[----:B------:R-:W-:Y:S02]  /*2550*/  IMAD.MOV.U32 R38, RZ, RZ, c[0x0][0x188] ;  /* 0x00006200ff267624 */ /* 0x000fe400078e00ff */
[----:B------:R-:W-:-:S04]  /*2560*/  IMAD.WIDE R68, R57, 0x2, R2 ;  /* 0x0000000239447825 */ /* 0x000fc800078e0202 */
[----:B------:R-:W-:Y:S01]  /*2570*/  IMAD R56, R56, 0x2a, RZ ;  /* 0x0000002a38387824 */ /* 0x000fe200078e02ff */
[----:B------:R1:W2:Y:S01]  /*2580*/  @P2 LDG.E.U16 R30, [R68.64] ;  /* 0x00000008441e2981 */ /* 0x0002a2000c1e1500 */
[----:B------:R-:W-:Y:S01]  /*2590*/  IMAD R38, R38, 0x26, RZ ;  /* 0x0000002626267824 */ /* 0x000fe200078e02ff */
[----:B------:R-:W-:Y:S02]  /*25a0*/  PRMT R31, RZ, 0x7610, R31 ;  /* 0x00007610ff1f7816 */ /* 0x000fe4000000001f */
[----:B------:R-:W-:Y:S01]  /*25b0*/  ISETP.GT.AND P1, PT, R0, 0x27, PT ;  /* 0x000000270000780c */ /* 0x000fe20003f24270 */
[--C-:B0-----:R-:W-:Y:S01]  /*25c0*/  IMAD.WIDE R36, R38, 0x2, R2.reuse ;  /* 0x0000000226247825 */ /* 0x101fe200078e0202 */
[----:B------:R-:W-:Y:S02]  /*25d0*/  ISETP.GT.AND P0, PT, R0, 0x26, PT ;  /* 0x000000260000780c */ /* 0x000fe40003f04270 */
[----:B------:R0:W2:Y:S01]  /*25e0*/  @P3 LDG.E.U16 R31, [R70.64] ;  /* 0x00000008461f3981 */ /* 0x0000a2000c1e1500 */
[----:B-1----:R-:W-:-:S04]  /*25f0*/  IMAD.WIDE R68, R56, 0x2, R2 ;  /* 0x0000000238447825 */ /* 0x002fc800078e0202 */
[----:B------:R-:W-:Y:S02]  /*2600*/  IMAD.MOV.U32 R56, RZ, RZ, c[0x0][0x188] ;  /* 0x00006200ff387624 */ /* 0x000fe400078e00ff */
[----:B------:R-:W-:Y:S02]  /*2610*/  IMAD.MOV.U32 R38, RZ, RZ, c[0x0][0x188] ;  /* 0x00006200ff267624 */ /* 0x000fe400078e00ff */
[----:B------:R-:W-:Y:S02]  /*2620*/  IMAD R56, R56, 0x2b, RZ ;  /* 0x0000002b38387824 */ /* 0x000fe400078e02ff */
[----:B------:R-:W-:Y:S01]  /*2630*/  IMAD R38, R38, 0x27, RZ ;  /* 0x0000002726267824 */ /* 0x000fe200078e02ff */
[----:B------:R-:W-:Y:S01]  /*2640*/  PRMT R29, RZ, 0x7610, R29 ;  /* 0x00007610ff1d7816 */ /* 0x000fe2000000001d */
[----:B0-----:R-:W-:Y:S01]  /*2650*/  IMAD.WIDE R70, R56, 0x2, R2 ;  /* 0x0000000238467825 */ /* 0x001fe200078e0202 */
[----:B------:R-:W-:-:S03]  /*2660*/  PRMT R28, RZ, 0x7610, R28 ;  /* 0x00007610ff1c7816 */ /* 0x000fc6000000001c */
[----:B------:R-:W-:Y:S02]  /*2670*/  IMAD.MOV.U32 R56, RZ, RZ, c[0x0][0x188] ;  /* 0x00006200ff387624 */ /* 0x000fe400078e00ff */
[----:B------:R-:W-:Y:S01]  /*2680*/  IMAD.WIDE R38, R38, 0x2, R2 ;  /* 0x0000000226267825 */ /* 0x000fe200078e0202 */
[----:B------:R-:W-:Y:S01]  /*2690*/  ISETP.GT.AND P2, PT, R0, 0x2b, PT ;  /* 0x0000002b0000780c */ /* 0x000fe20003f44270 */
[----:B------:R0:W3:Y:S02]  /*26a0*/  @P0 LDG.E.U16 R28, [R36.64] ;  /* 0x00000008241c0981 */ /* 0x0000e4000c1e1500 */
[----:B------:R-:W-:Y:S01]  /*26b0*/  IMAD R56, R56, 0x2d, RZ ;  /* 0x0000002d38387824 */ /* 0x000fe200078e02ff */
[C---:B------:R-:W-:Y:S01]  /*26c0*/  ISETP.GT.AND P3, PT, R0.reuse, 0x2c, PT ;  /* 0x0000002c0000780c */ /* 0x040fe20003f64270 */
[----:B------:R1:W3:Y:S01]  /*26d0*/  @P1 LDG.E.U16 R29, [R38.64] ;  /* 0x00000008261d1981 */ /* 0x0002e2000c1e1500 */
[----:B------:R-:W-:Y:S01]  /*26e0*/  ISETP.GT.AND P1, PT, R0, 0x2a, PT ;  /* 0x0000002a0000780c */ /* 0x000fe20003f24270 */
[----:B------:R-:W-:-:S02]  /*26f0*/  IMAD.MOV.U32 R57, RZ, RZ, c[0x0][0x188] ;  /* 0x00006200ff397624 */ /* 0x000fc400078e00ff */
[----:B------:R-:W-:Y:S01]  /*2700*/  IMAD.WIDE R90, R56, 0x2, R2 ;  /* 0x00000002385a7825 */ /* 0x000fe200078e0202 */
[----:B0-----:R-:W-:-:S03]  /*2710*/  PRMT R37, RZ, 0x7610, R37 ;  /* 0x00007610ff257816 */ /* 0x001fc60000000025 */
[----:B------:R-:W-:Y:S02]  /*2720*/  IMAD.MOV.U32 R56, RZ, RZ, c[0x0][0x188] ;  /* 0x00006200ff387624 */ /* 0x000fe400078e00ff */
[----:B------:R-:W-:Y:S01]  /*2730*/  IMAD R57, R57, 0x2c, RZ ;  /* 0x0000002c39397824 */ /* 0x000fe200078e02ff */
[----:B------:R-:W-:Y:S01]  /*2740*/  ISETP.GT.AND P0, PT, R0, 0x2e, PT ;  /* 0x0000002e0000780c */ /* 0x000fe20003f04270 */
[----:B------:R-:W-:Y:S01]  /*2750*/  IMAD R56, R56, 0x2e, RZ ;  /* 0x0000002e38387824 */ /* 0x000fe200078e02ff */
[----:B------:R-:W-:Y:S01]  /*2760*/  PRMT R36, RZ, 0x7610, R36 ;  /* 0x00007610ff247816 */ /* 0x000fe20000000024 */
[----:B------:R-:W-:Y:S01]  /*2770*/  IMAD.WIDE R88, R57, 0x2, R2 ;  /* 0x0000000239587825 */ /* 0x000fe200078e0202 */
[----:B-1----:R-:W-:Y:S01]  /*2780*/  PRMT R38, RZ, 0x7610, R38 ;  /* 0x00007610ff267816 */ /* 0x002fe20000000026 */
[----:B------:R0:W3:Y:S01]  /*2790*/  @P2 LDG.E.U16 R37, [R70.64] ;  /* 0x0000000846252981 */ /* 0x0000e2000c1e1500 */
[----:B------:R-:W-:-:S03]  /*27a0*/  ISETP.GT.AND P4, PT, R0, 0x2d, PT ;  /* 0x0000002d0000780c */ /* 0x000fc60003f84270 */
[----:B------:R1:W3:Y:S01]  /*27b0*/  @P1 LDG.E.U16 R36, [R68.64] ;  /* 0x0000000844241981 */ /* 0x0002e2000c1e1500 */
[----:B------:R-:W-:-:S03]  /*27c0*/  IMAD.MOV.U32 R57, RZ, RZ, c[0x0][0x188] ;  /* 0x00006200ff397624 */ /* 0x000fc600078e00ff */
[----:B------:R4:W3:Y:S01]  /*27d0*/  @P3 LDG.E.U16 R38, [R88.64] ;  /* 0x0000000858263981 */ /* 0x0008e2000c1e1500 */
[----:B0-----:R-:W-:Y:S01]  /*27e0*/  IMAD.WIDE R70, R56, 0x2, R2 ;  /* 0x0000000238467825 */ /* 0x001fe200078e0202 */
[----:B------:R-:W-:-:S03]  /*27f0*/  ISETP.GT.AND P3, PT, R0, 0x31, PT ;  /* 0x000000310000780c */ /* 0x000fc60003f64270 */
[----:B------:R-:W-:Y:S01]  /*2800*/  IMAD.MOV.U32 R56, RZ, RZ, c[0x0][0x188] ;  /* 0x00006200ff387624 */ /* 0x000fe200078e00ff */
[----:B-1----:R-:W-:-:S03]  /*2810*/  PRMT R68, RZ, 0x7610, R68 ;  /* 0x00007610ff447816 */ /* 0x002fc60000000044 */
[----:B------:R-:W-:Y:S01]  /*2820*/  IMAD R56, R56, 0x31, RZ ;  /* 0x0000003138387824 */ /* 0x000fe200078e02ff */
[----:B------:R-:W-:Y:S01]  /*2830*/  PRMT R39, RZ, 0x7610, R39 ;  /* 0x00007610ff277816 */ /* 0x000fe20000000027 */
[----:B------:R-:W-:Y:S01]  /*2840*/  IMAD.MOV.U32 R58, RZ, RZ, c[0x0][0x188] ;  /* 0x00006200ff3a7624 */ /* 0x000fe200078e00ff */
[----:B------:R-:W-:Y:S01]  /*2850*/  ISETP.GT.AND P1, PT, R0, 0x2f, PT ;  /* 0x0000002f0000780c */ /* 0x000fe20003f24270 */
[----:B------:R-:W-:Y:S01]  /*2860*/  IMAD.WIDE R96, R56, 0x2, R2 ;  /* 0x0000000238607825 */ /* 0x000fe200078e0202 */
[----:B------:R-:W-:Y:S01]  /*2870*/  ISETP.GT.AND P2, PT, R0, 0x30, PT ;  /* 0x000000300000780c */ /* 0x000fe20003f44270 */
[----:B------:R0:W3:Y:S02]  /*2880*/  @P0 LDG.E.U16 R68, [R70.64] ;  /* 0x0000000846440981 */ /* 0x0000e4000c1e1500 */
[----:B------:R-:W-:Y:S02]  /*2890*/  IMAD R57, R57, 0x30, RZ ;  /* 0x0000003039397824 */ /* 0x000fe400078e02ff */
[----:B------:R-:W-:Y:S01]  /*28a0*/  IMAD.MOV.U32 R56, RZ, RZ, c[0x0][0x188] ;  /* 0x00006200ff387624 */ /* 0x000fe200078e00ff */
[----:B------:R1:W3:Y:S01]  /*28b0*/  @P4 LDG.E.U16 R39, [R90.64] ;  /* 0x000000085a274981 */ /* 0x0002e2000c1e1500 */
[----:B------:R-:W-:Y:S01]  /*28c0*/  IMAD R58, R58, 0x2f, RZ ;  /* 0x0000002f3a3a7824 */ /* 0x000fe200078e02ff */
[----:B0-----:R-:W-:Y:S01]  /*28d0*/  PRMT R71, RZ, 0x7610, R71 ;  /* 0x00007610ff477816 */ /* 0x001fe20000000047 */
[----:B------:R-:W-:Y:S01]  /*28e0*/  IMAD R56, R56, 0x33, RZ ;  /* 0x0000003338387824 */ /* 0x000fe200078e02ff */
[----:B------:R-:W-:Y:S01]  /*28f0*/  ISETP.GT.AND P0, PT, R0, 0x32, PT ;  /* 0x000000320000780c */ /* 0x000fe20003f04270 */
[----:B----4-:R-:W-:Y:S01]  /*2900*/  IMAD.WIDE R88, R58, 0x2, R2 ;  /* 0x000000023a587825 */ /* 0x010fe200078e0202 */
[----:B------:R-:W-:Y:S01]  /*2910*/  PRMT R69, RZ, 0x7610, R69 ;  /* 0x00007610ff457816 */ /* 0x000fe20000000045 */
[----:B------:R-:W0:Y:S01]  /*2920*/  S2R R118, SR_TID.X ;  /* 0x0000000000767919 */ /* 0x000e220000002100 */
[----:B------:R-:W-:Y:S01]  /*2930*/  PRMT R70, RZ, 0x7610, R70 ;  /* 0x00007610ff467816 */ /* 0x000fe20000000046 */
[----:B-1----:R-:W-:Y:S01]  /*2940*/  IMAD.WIDE R90, R57, 0x2, R2 ;  /* 0x00000002395a7825 */ /* 0x002fe200078e0202 */
[----:B------:R-:W-:Y:S01]  /*2950*/  ISETP.GT.AND P4, PT, R0, 0x33, PT ;  /* 0x000000330000780c */ /* 0x000fe20003f84270 */
[----:B------:R1:W4:Y:S02]  /*2960*/  @P3 LDG.E.U16 R71, [R96.64] ;  /* 0x0000000860473981 */ /* 0x000324000c1e1500 */
[----:B------:R-:W-:-:S02]  /*2970*/  IMAD.MOV.U32 R57, RZ, RZ, c[0x0][0x188] ;  /* 0x00006200ff397624 */ /* 0x000fc400078e00ff */
[----:B------:R5:W3:Y:S02]  /*2980*/  @P1 LDG.E.U16 R69, [R88.64] ;  /* 0x0000000858451981 */ /* 0x000ae4000c1e1500 */
[----:B------:R-:W-:Y:S02]  /*2990*/  IMAD R57, R57, 0x32, RZ ;  /* 0x0000003239397824 */ /* 0x000fe400078e02ff */
[----:B------:R0:W3:Y:S01]  /*29a0*/  @P2 LDG.E.U16 R70, [R90.64] ;  /* 0x000000085a462981 */ /* 0x0000e2000c1e1500 */
[----:B-1----:R-:W-:Y:S01]  /*29b0*/  IMAD.WIDE R96, R56, 0x2, R2 ;  /* 0x0000000238607825 */ /* 0x002fe200078e0202 */
[----:B------:R-:W-:Y:S02]  /*29c0*/  ISETP.GT.AND P2, PT, R0, 0x35, PT ;  /* 0x000000350000780c */ /* 0x000fe40003f44270 */
[----:B------:R-:W3:Y:S01]  /*29d0*/  LDL.LU R58, [R1] ;  /* 0x00000000013a7983 */ /* 0x000ee20000300800 */
[----:B------:R-:W-:Y:S01]  /*29e0*/  IMAD.MOV.U32 R56, RZ, RZ, c[0x0][0x188] ;  /* 0x00006200ff387624 */ /* 0x000fe200078e00ff */
[----:B-----5:R-:W-:-:S02]  /*29f0*/  PRMT R88, RZ, 0x7610, R88 ;  /* 0x00007610ff587816 */ /* 0x020fc40000000058 */
[----:B------:R-:W5:Y:S01]  /*2a00*/  LDL.LU R72, [R1+0x8] ;  /* 0x0000080001487983 */ /* 0x000f620000300800 */
[----:B------:R-:W-:Y:S01]  /*2a10*/  ISETP.GT.AND P1, PT, R0, 0x34, PT ;  /* 0x000000340000780c */ /* 0x000fe20003f24270 */
[----:B0-----:R-:W-:Y:S01]  /*2a20*/  IMAD.WIDE R90, R57, 0x2, R2 ;  /* 0x00000002395a7825 */ /* 0x001fe200078e0202 */
[----:B------:R-:W-:Y:S01]  /*2a30*/  PRMT R89, RZ, 0x7610, R89 ;  /* 0x00007610ff597816 */ /* 0x000fe20000000059 */
[----:B------:R-:W4:Y:S02]  /*2a40*/  LDL.LU R73, [R1+0x4] ;  /* 0x0000040001497983 */ /* 0x000f240000300800 */
[----:B------:R-:W-:Y:S02]  /*2a50*/  IMAD R56, R56, 0x35, RZ ;  /* 0x0000003538387824 */ /* 0x000fe400078e02ff */
[----:B------:R-:W-:Y:S01]  /*2a60*/  IMAD.MOV.U32 R57, RZ, RZ, c[0x0][0x188] ;  /* 0x00006200ff397624 */ /* 0x000fe200078e00ff */
[----:B------:R0:W4:Y:S01]  /*2a70*/  @P0 LDG.E.U16 R88, [R90.64] ;  /* 0x000000085a580981 */ /* 0x000122000c1e1500 */
[----:B------:R-:W-:Y:S01]  /*2a80*/  IMAD.WIDE R98, R56, 0x2, R2 ;  /* 0x0000000238627825 */ /* 0x000fe200078e0202 */
[----:B------:R-:W-:-:S02]  /*2a90*/  ISETP.GT.AND P0, PT, R0, 0x36, PT ;  /* 0x000000360000780c */ /* 0x000fc40003f04270 */
[----:B------:R1:W4:Y:S01]  /*2aa0*/  @P4 LDG.E.U16 R89, [R96.64] ;  /* 0x0000000860594981 */ /* 0x000322000c1e1500 */
[----:B------:R-:W-:Y:S02]  /*2ab0*/  IMAD R57, R57, 0x34, RZ ;  /* 0x0000003439397824 */ /* 0x000fe400078e02ff */
[----:B------:R-:W-:Y:S01]  /*2ac0*/  IMAD.MOV.U32 R56, RZ, RZ, c[0x0][0x188] ;  /* 0x00006200ff387624 */ /* 0x000fe200078e00ff */
[----:B0-----:R-:W-:-:S03]  /*2ad0*/  PRMT R91, RZ, 0x7610, R91 ;  /* 0x00007610ff5b7816 */ /* 0x001fc6000000005b */
[----:B------:R-:W-:Y:S01]  /*2ae0*/  IMAD R56, R56, 0x36, RZ ;  /* 0x0000003638387824 */ /* 0x000fe200078e02ff */
[----:B------:R-:W-:Y:S01]  /*2af0*/  PRMT R90, RZ, 0x7610, R90 ;  /* 0x00007610ff5a7816 */ /* 0x000fe2000000005a */
[--C-:B-1----:R-:W-:Y:S01]  /*2b00*/  IMAD.WIDE R96, R57, 0x2, R2.reuse ;  /* 0x0000000239607825 */ /* 0x102fe200078e0202 */
[----:B------:R0:W4:Y:S04]  /*2b10*/  @P2 LDG.E.U16 R91, [R98.64] ;  /* 0x00000008625b2981 */ /* 0x000128000c1e1500 */
[----:B------:R1:W4:Y:S01]  /*2b20*/  @P1 LDG.E.U16 R90, [R96.64] ;  /* 0x00000008605a1981 */ /* 0x000322000c1e1500 */
[----:B0-----:R-:W-:-:S04]  /*2b30*/  IMAD.WIDE R98, R56, 0x2, R2 ;  /* 0x0000000238627825 */ /* 0x001fc800078e0202 */
[----:B------:R-:W-:Y:S01]  /*2b40*/  IMAD.MOV.U32 R56, RZ, RZ, c[0x0][0x188] ;  /* 0x00006200ff387624 */ /* 0x000fe200078e00ff */
[----:B-1----:R-:W-:Y:S02]  /*2b50*/  PRMT R96, RZ, 0x7610, R96 ;  /* 0x00007610ff607816 */ /* 0x002fe40000000060 */
[----:B------:R-:W-:Y:S01]  /*2b60*/  ISETP.GT.AND P1, PT, R0, 0x37, PT ;  /* 0x000000370000780c */ /* 0x000fe20003f24270 */
[----:B------:R-:W-:-:S03]  /*2b70*/  IMAD R56, R56, 0x37, RZ ;  /* 0x0000003738387824 */ /* 0x000fc600078e02ff */
[----:B------:R0:W4:Y:S01]  /*2b80*/  @P0 LDG.E.U16 R96, [R98.64] ;  /* 0x0000000862600981 */ /* 0x000122000c1e1500 */
[----:B------:R-:W-:Y:S02]  /*2b90*/  ISETP.GT.AND P0, PT, R0, 0x38, PT ;  /* 0x000000380000780c */ /* 0x000fe40003f04270 */
[----:B------:R-:W-:Y:S01]  /*2ba0*/  PRMT R97, RZ, 0x7610, R97 ;  /* 0x00007610ff617816 */ /* 0x000fe20000000061 */
[----:B0-----:R-:W-:-:S04]  /*2bb0*/  IMAD.WIDE R98, R56, 0x2, R2 ;  /* 0x0000000238627825 */ /* 0x001fc800078e0202 */
[----:B------:R-:W-:Y:S01]  /*2bc0*/  IMAD.MOV.U32 R56, RZ, RZ, c[0x0][0x188] ;  /* 0x00006200ff387624 */ /* 0x000fe200078e00ff */
[----:B------:R0:W4:Y:S03]  /*2bd0*/  @P1 LDG.E.U16 R97, [R98.64] ;  /* 0x0000000862611981 */ /* 0x000126000c1e1500 */
[----:B------:R-:W-:-:S04]  /*2be0*/  IMAD R56, R56, 0x38, RZ ;  /* 0x0000003838387824 */ /* 0x000fc800078e02ff */
[----:B------:R-:W-:Y:S01]  /*2bf0*/  IMAD.WIDE R100, R56, 0x2, R2 ;  /* 0x0000000238647825 */ /* 0x000fe200078e0202 */
[----:B0-----:R-:W-:-:S03]  /*2c00*/  PRMT R98, RZ, 0x7610, R98 ;  /* 0x00007610ff627816 */ /* 0x001fc60000000062 */
[----:B------:R-:W-:Y:S01]  /*2c10*/  IMAD.MOV.U32 R56, RZ, RZ, c[0x0][0x188] ;  /* 0x00006200ff387624 */ /* 0x000fe200078e00ff */
[----:B------:R-:W-:-:S03]  /*2c20*/  ISETP.GT.AND P1, PT, R0, 0x39, PT ;  /* 0x000000390000780c */ /* 0x000fc60003f24270 */
[----:B------:R-:W-:Y:S01]  /*2c30*/  IMAD R56, R56, 0x39, RZ ;  /* 0x0000003938387824 */ /* 0x000fe200078e02ff */
        /* <DEDUP_REMOVED lines=18> */
[----:B------:R-:W-:Y:S01]  /*2d60*/  IMAD R56, R56, 0x3c, RZ ;  /* 0x0000003c38387824 */ /* 0x000fe200078e02ff */
[----:B------:R-:W-:-:S03]  /*2d70*/  ISETP.GT.AND P1, PT, R0, 0x3d, PT ;  /* 0x0000003d0000780c */ /* 0x000fc60003f24270 */
[----:B------:R-:W-:Y:S01]  /*2d80*/  IMAD.WIDE R116, R56, 0x2, R2 ;  /* 0x0000000238747825 */ /* 0x000fe200078e0202 */
[----:B0-----:R-:W-:-:S03]  /*2d90*/  PRMT R102, RZ, 0x7610, R102 ;  /* 0x00007610ff667816 */ /* 0x001fc60000000066 */
[----:B------:R-:W-:Y:S02]  /*2da0*/  IMAD.MOV.U32 R56, RZ, RZ, c[0x0][0x188] ;  /* 0x00006200ff387624 */ /* 0x000fe400078e00ff */
[----:B------:R-:W-:Y:S02]  /*2db0*/  IMAD.MOV.U32 R57, RZ, RZ, c[0x0][0x188] ;  /* 0x00006200ff397624 */ /* 0x000fe400078e00ff */
[----:B------:R-:W-:Y:S01]  /*2dc0*/  IMAD R56, R56, 0x3d, RZ ;  /* 0x0000003d38387824 */ /* 0x000fe200078e02ff */
[----:B------:R0:W4:Y:S01]  /*2dd0*/  @P0 LDG.E.U16 R102, [R116.64] ;  /* 0x0000000874660981 */ /* 0x000122000c1e1500 */
[----:B------:R-:W-:Y:S01]  /*2de0*/  ISETP.GT.AND P0, PT, R0, 0x3e, PT ;  /* 0x0000003e0000780c */ /* 0x000fe20003f04270 */
[----:B------:R-:W-:Y:S01]  /*2df0*/  IMAD R57, R57, 0x3e, RZ ;  /* 0x0000003e39397824 */ /* 0x000fe200078e02ff */
[----:B------:R-:W-:Y:S01]  /*2e00*/  PRMT R103, RZ, 0x7610, R103 ;  /* 0x00007610ff677816 */ /* 0x000fe20000000067 */
[----:B0-----:R-:W-:Y:S01]  /*2e10*/  IMAD.WIDE R116, R56, 0x2, R2 ;  /* 0x0000000238747825 */ /* 0x001fe200078e0202 */
[----:B------:R-:W-:-:S03]  /*2e20*/  LOP3.LUT R56, R118, 0x3f, RZ, 0xc0, !PT ;  /* 0x0000003f76387812 */ /* 0x000fc600078ec0ff */
[----:B------:R-:W-:Y:S01]  /*2e30*/  IMAD.WIDE R118, R57, 0x2, R2 ;  /* 0x0000000239767825 */ /* 0x000fe200078e0202 */
[----:B------:R0:W4:Y:S03]  /*2e40*/  @P1 LDG.E.U16 R103, [R116.64] ;  /* 0x0000000874671981 */ /* 0x000126000c1e1500 */
[----:B------:R-:W-:-:S04]  /*2e50*/  IMAD.MOV.U32 R57, RZ, RZ, c[0x0][0x188] ;  /* 0x00006200ff397624 */ /* 0x000fc800078e00ff */
[----:B------:R-:W-:Y:S01]  /*2e60*/  IMAD R57, R57, 0x3f, RZ ;  /* 0x0000003f39397824 */ /* 0x000fe200078e02ff */
[----:B0-----:R-:W-:Y:S01]  /*2e70*/  PRMT R116, RZ, 0x7610, R116 ;  /* 0x00007610ff747816 */ /* 0x001fe20000000074 */
[----:B------:R2:W-:Y:S01]  /*2e80*/  STL.64 [R1+0x70], R2 ;  /* 0x0000700201007387 */ /* 0x0005e20000100a00 */
[----:B------:R-:W-:-:S04]  /*2e90*/  IMAD R76, R56, c[0x0][0x18c], RZ ;  /* 0x00006300384c7a24 */ /* 0x000fc800078e02ff */
[----:B------:R0:W4:Y:S01]  /*2ea0*/  @P0 LDG.E.U16 R116, [R118.64] ;  /* 0x0000000876740981 */ /* 0x000122000c1e1500 */
[----:B------:R-:W-:Y:S01]  /*2eb0*/  ISETP.GE.AND P0, PT, R56, R0, PT ;  /* 0x000000003800720c */ /* 0x000fe20003f06270 */
[----:B0-----:R-:W-:Y:S02]  /*2ec0*/  IMAD.WIDE R118, R57, 0x2, R2 ;  /* 0x0000000239767825 */ /* 0x001fe400078e0202 */
[----:B------:R-:W4:Y:S04]  /*2ed0*/  LDL.LU R57, [R1+0xc] ;  /* 0x00000c0001397983 */ /* 0x000f280000300800 */
[----:B------:R-:W4:Y:S01]  /*2ee0*/  LDL.LU R56, [R1+0x10] ;  /* 0x0000100001387983 */ /* 0x000f220000300800 */
[----:B------:R-:W-:Y:S02]  /*2ef0*/  ISETP.GT.AND P1, PT, R0, 0x3f, PT ;  /* 0x0000003f0000780c */ /* 0x000fe40003f24270 */
[----:B------:R-:W-:-:S11]  /*2f00*/  PRMT R117, RZ, 0x7610, R117 ;  /* 0x00007610ff757816 */ /* 0x000fd60000000075 */
[----:B------:R0:W4:Y:S01]  /*2f10*/  @P1 LDG.E.U16 R117, [R118.64] ;  /* 0x0000000876751981 */ /* 0x000122000c1e1500 */
[----:B--2---:R-:W-:Y:S02]  /*2f20*/  IMAD.MOV.U32 R2, RZ, RZ, R122 ;  /* 0x000000ffff027224 */ /* 0x004fe400078e007a */
[----:B------:R-:W-:Y:S02]  /*2f30*/  IMAD.MOV.U32 R3, RZ, RZ, R121 ;  /* 0x000000ffff037224 */ /* 0x000fe400078e0079 */
[----:B------:R-:W-:Y:S02]  /*2f40*/  IMAD.MOV.U32 R59, RZ, RZ, R124 ;  /* 0x000000ffff3b7224 */ /* 0x000fe400078e007c */
[----:B------:R-:W-:Y:S01]  /*2f50*/  IMAD.WIDE R122, R76, 0x2, R2 ;  /* 0x000000024c7a7825 */ /* 0x000fe200078e0202 */
[----:B0-----:R-:W-:Y:S01]  /*2f60*/  PRMT R118, RZ, 0x7610, R118 ;  /* 0x00007610ff767816 */ /* 0x001fe20000000076 */
[----:B------:R-:W-:Y:S06]  /*2f70*/  BAR.SYNC.DEFER_BLOCKING 0x0 ;  /* 0x0000000000007b1d */ /* 0x000fec0000010000 */
[----:B------:R5:W-:Y:S01]  /*2f80*/  STL.64 [R1+0x78], R2 ;  /* 0x0000780201007387 */ /* 0x000be20000100a00 */
[----:B------:R-:W-:-:S03]  /*2f90*/  PRMT R119, RZ, 0x7610, R119 ;  /* 0x00007610ff777816 */ /* 0x000fc60000000077 */
[----:B------:R0:W2:Y:S04]  /*2fa0*/  @!P0 LDG.E.U16 R118, [R122.64] ;  /* 0x000000087a768981 */ /* 0x0000a8000c1e1500 */
[----:B---3--:R1:W-:Y:S01]  /*2fb0*/  STL.64 [R1+0x40], R58 ;  /* 0x0000403a01007387 */ /* 0x0083e20000100a00 */
[----:B0-----:R-:W-:-:S04]  /*2fc0*/  IMAD.WIDE R122, R76, 0x2, R58 ;  /* 0x000000024c7a7825 */ /* 0x001fc800078e023a */
[----:B-----5:R-:W-:Y:S01]  /*2fd0*/  IMAD.MOV.U32 R2, RZ, RZ, R72 ;  /* 0x000000ffff027224 */ /* 0x020fe200078e0048 */
[----:B------:R0:W2:Y:S04]  /*2fe0*/  @!P0 LDG.E.U16 R119, [R122.64] ;  /* 0x000000087a778981 */ /* 0x0000a8000c1e1500 */
[----:B-1----:R-:W5:Y:S04]  /*2ff0*/  LDL.LU R59, [R1+0x14] ;  /* 0x00001400013b7983 */ /* 0x002f680000300800 */
[----:B------:R-:W5:Y:S01]  /*3000*/  LDL.LU R58, [R1+0x20] ;  /* 0x00002000013a7983 */ /* 0x000f620000300800 */
[----:B----4-:R-:W-:-:S03]  /*3010*/  IMAD.MOV.U32 R3, RZ, RZ, R73 ;  /* 0x000000ffff037224 */ /* 0x010fc600078e0049 */
[----:B------:R-:W4:Y:S01]  /*3020*/  LDL.LU R73, [R1+0x24] ;  /* 0x0000240001497983 */ /* 0x000f220000300800 */
[----:B0-----:R-:W-:-:S03]  /*3030*/  IMAD.WIDE R122, R76, 0x2, R2 ;  /* 0x000000024c7a7825 */ /* 0x001fc600078e0202 */
[----:B------:R-:W4:Y:S04]  /*3040*/  LDL.LU R72, [R1+0x48] ;  /* 0x0000480001487983 */ /* 0x000f280000300800 */
[----:B------:R0:W-:Y:S04]  /*3050*/  STL.64 [R1+0x38], R2 ;  /* 0x0000380201007387 */ /* 0x0001e80000100a00 */
[----:B0-----:R-:W2:Y:S04]  /*3060*/  LDL.LU R3, [R1+0x54] ;  /* 0x0000540001037983 */ /* 0x001ea80000300800 */
[----:B------:R-:W2:Y:S01]  /*3070*/  LDL.LU R2, [R1+0x58] ;  /* 0x0000580001027983 */ /* 0x000ea20000300800 */
[----:B------:R-:W-:-:S06]  /*3080*/  PRMT R121, RZ, 0x7610, R121 ;  /* 0x00007610ff797816 */ /* 0x000fcc0000000079 */
[----:B------:R0:W2:Y:S04]  /*3090*/  @!P0 LDG.E.U16 R121, [R122.64] ;  /* 0x000000087a798981 */ /* 0x0000a8000c1e1500 */
[----:B------:R-:W1:Y:S04]  /*30a0*/  S2R R77, SR_TID.X ;  /* 0x00000000004d7919 */ /* 0x000e680000002100 */
[----:B------:R-:W-:Y:S04]  /*30b0*/  STL.64 [R1+0x30], R56 ;  /* 0x0000303801007387 */ /* 0x000fe80000100a00 */
[----:B------:R-:W2:Y:S04]  /*30c0*/  LDL.LU R75, [R1+0x5c] ;  /* 0x00005c00014b7983 */ /* 0x000ea80000300800 */
[----:B------:R-:W2:Y:S01]  /*30d0*/  LDL.LU R74, [R1+0x60] ;  /* 0x00006000014a7983 */ /* 0x000ea20000300800 */
[----:B-1----:R-:W-:-:S05]  /*30e0*/  LOP3.LUT R77, R77, 0x1ff, RZ, 0xc0, !PT ;  /* 0x000001ff4d4d7812 */ /* 0x002fca00078ec0ff */
[----:B------:R-:W-:-:S05]  /*30f0*/  IMAD.SHL.U32 R78, R77, 0x2, RZ ;  /* 0x000000024d4e7824 */ /* 0x000fca00078e00ff */
[----:B------:R-:W-:Y:S04]  /*3100*/  STS.U16 [R78], R125 ;  /* 0x0000007d4e007388 */ /* 0x000fe80000000400 */
[----:B------:R-:W-:Y:S04]  /*3110*/  STS.U16 [R78+0x2000], R4 ;  /* 0x002000044e007388 */ /* 0x000fe80000000400 */
[----:B------:R1:W-:Y:S04]  /*3120*/  STS.U16 [R78+0x4000], R6 ;  /* 0x004000064e007388 */ /* 0x0003e80000000400 */
[----:B-1----:R-:W1:Y:S02]  /*3130*/  S2R R6, SR_TID.X ;  /* 0x0000000000067919 */ /* 0x002e640000002100 */
[----:B-1----:R-:W-:-:S05]  /*3140*/  LOP3.LUT R6, R6, 0x1ff, RZ, 0xc0, !PT ;  /* 0x000001ff06067812 */ /* 0x002fca00078ec0ff */
[----:B------:R-:W-:-:S05]  /*3150*/  IMAD.SHL.U32 R6, R6, 0x2, RZ ;  /* 0x0000000206067824 */ /* 0x000fca00078e00ff */
[----:B------:R1:W-:Y:S04]  /*3160*/  STS.U16 [R6+0x6000], R14 ;  /* 0x0060000e06007388 */ /* 0x0003e80000000400 */
[----:B-1----:R-:W1:Y:S02]  /*3170*/  S2R R14, SR_TID.X ;  /* 0x00000000000e7919 */ /* 0x002e640000002100 */
[----:B-1----:R-:W-:-:S05]  /*3180*/  LOP3.LUT R14, R14, 0x1ff, RZ, 0xc0, !PT ;  /* 0x000001ff0e0e7812 */ /* 0x002fca00078ec0ff */
[----:B------:R-:W-:-:S05]  /*3190*/  IMAD.SHL.U32 R14, R14, 0x2, RZ ;  /* 0x000000020e0e7824 */ /* 0x000fca00078e00ff */
[----:B------:R1:W-:Y:S04]  /*31a0*/  STS.U16 [R14+0x8000], R22 ;  /* 0x008000160e007388 */ /* 0x0003e80000000400 */
[----:B-1----:R-:W1:Y:S04]  /*31b0*/  S2R R22, SR_TID.X ;  /* 0x0000000000167919 */ /* 0x002e680000002100 */
[----:B------:R0:W-:Y:S01]  /*31c0*/  STS.U16 [R14+0xa000], R30 ;  /* 0x00a0001e0e007388 */ /* 0x0001e20000000400 */
[----:B-1----:R-:W-:-:S05]  /*31d0*/  LOP3.LUT R22, R22, 0x1ff, RZ, 0xc0, !PT ;  /* 0x000001ff16167812 */ /* 0x002fca00078ec0ff */
[----:B0-----:R-:W-:Y:S02]  /*31e0*/  IMAD.SHL.U32 R30, R22, 0x2, RZ ;  /* 0x00000002161e7824 */ /* 0x001fe400078e00ff */
[----:B------:R-:W0:Y:S04]  /*31f0*/  S2R R22, SR_TID.X ;  /* 0x0000000000167919 */ /* 0x000e280000002100 */
[----:B------:R1:W-:Y:S01]  /*3200*/  STS.U16 [R14+0xc000], R70 ;  /* 0x00c000460e007388 */ /* 0x0003e20000000400 */
[----:B------:R-:W-:Y:S01]  /*3210*/  PRMT R122, RZ, 0x7610, R122 ;  /* 0x00007610ff7a7816 */ /* 0x000fe2000000007a */
[----:B------:R-:W-:Y:S01]  /*3220*/  IMAD.WIDE R56, R76, 0x2, R56 ;  /* 0x000000024c387825 */ /* 0x000fe200078e0238 */
[----:B------:R-:W-:-:S04]  /*3230*/  PRMT R123, RZ, 0x7610, R123 ;  /* 0x00007610ff7b7816 */ /* 0x000fc8000000007b */
[----:B------:R1:W3:Y:S01]  /*3240*/  @!P0 LDG.E.U16 R122, [R56.64] ;  /* 0x00000008387a8981 */ /* 0x0002e2000c1e1500 */
[----:B------:R-:W-:-:S03]  /*3250*/  LOP3.LUT R30, R30, 0x10, RZ, 0x3c, !PT ;  /* 0x000000101e1e7812 */ /* 0x000fc600078e3cff */
[----:B-1----:R-:W3:Y:S01]  /*3260*/  LDL.LU.64 R56, [R1+0xd8] ;  /* 0x0000d80001387983 */ /* 0x002ee20000300a00 */
[----:B0-----:R-:W-:-:S05]  /*3270*/  LOP3.LUT R22, R22, 0x1ff, RZ, 0xc0, !PT ;  /* 0x000001ff16167812 */ /* 0x001fca00078ec0ff */
[----:B------:R-:W-:Y:S02]  /*3280*/  IMAD.SHL.U32 R70, R22, 0x2, RZ ;  /* 0x0000000216467824 */ /* 0x000fe400078e00ff */
[----:B------:R-:W0:Y:S04]  /*3290*/  S2R R22, SR_TID.X ;  /* 0x0000000000167919 */ /* 0x000e280000002100 */
[----:B-----5:R1:W-:Y:S01]  /*32a0*/  STL.64 [R1+0x28], R58 ;  /* 0x0000283a01007387 */ /* 0x0203e20000100a00 */
[----:B------:R-:W-:-:S03]  /*32b0*/  PRMT R124, RZ, 0x7610, R124 ;  /* 0x00007610ff7c7816 */ /* 0x000fc6000000007c */
[----:B------:R-:W-:Y:S01]  /*32c0*/  STS.U16 [R14+0xe000], R98 ;  /* 0x00e000620e007388 */ /* 0x000fe20000000400 */
[----:B-1----:R-:W-:-:S03]  /*32d0*/  IMAD.WIDE R58, R76, 0x2, R58 ;  /* 0x000000024c3a7825 */ /* 0x002fc600078e023a */
[----:B------:R-:W-:Y:S04]  /*32e0*/  STS.U16 [R30+0x400], R79 ;  /* 0x0004004f1e007388 */ /* 0x000fe80000000400 */
[----:B------:R1:W5:Y:S04]  /*32f0*/  @!P0 LDG.E.U16 R123, [R58.64] ;  /* 0x000000083a7b8981 */ /* 0x000368000c1e1500 */
[----:B------:R-:W-:Y:S01]  /*3300*/  STS.U16 [R30+0x2400], R80 ;  /* 0x002400501e007388 */ /* 0x000fe20000000400 */
[----:B0-----:R-:W-:-:S03]  /*3310*/  LOP3.LUT R22, R22, 0x1ff, RZ, 0xc0, !PT ;  /* 0x000001ff16167812 */ /* 0x001fc600078ec0ff */
[----:B-1----:R-:W3:Y:S04]  /*3320*/  LDL.LU.64 R58, [R1+0xd0] ;  /* 0x0000d000013a7983 */ /* 0x002ee80000300a00 */
[----:B----4-:R0:W-:Y:S01]  /*3330*/  STL.64 [R1+0x20], R72 ;  /* 0x0000204801007387 */ /* 0x0101e20000100a00 */
[----:B------:R-:W-:-:S03]  /*3340*/  PRMT R125, RZ, 0x7610, R125 ;  /* 0x00007610ff7d7816 */ /* 0x000fc6000000007d */
[----:B------:R-:W-:Y:S01]  /*3350*/  STS.U16 [R30+0x4400], R7 ;  /* 0x004400071e007388 */ /* 0x000fe20000000400 */
[----:B------:R-:W-:-:S03]  /*3360*/  LOP3.LUT R70, R70, 0x20, RZ, 0x3c, !PT ;  /* 0x0000002046467812 */ /* 0x000fc600078e3cff */
[----:B------:R-:W-:Y:S01]  /*3370*/  STS.U16 [R30+0x6400], R15 ;  /* 0x0064000f1e007388 */ /* 0x000fe20000000400 */
[----:B0-----:R-:W-:-:S03]  /*3380*/  IMAD.WIDE R72, R76, 0x2, R72 ;  /* 0x000000024c487825 */ /* 0x001fc600078e0248 */
[----:B------:R-:W-:Y:S01]  /*3390*/  STS.U16 [R30+0x8400], R23 ;  /* 0x008400171e007388 */ /* 0x000fe20000000400 */
[----:B------:R-:W-:-:S03]  /*33a0*/  PRMT R4, RZ, 0x7610, R4 ;  /* 0x00007610ff047816 */ /* 0x000fc60000000004 */
[----:B------:R2:W4:Y:S04]  /*33b0*/  @!P0 LDG.E.U16 R124, [R72.64] ;  /* 0x00000008487c8981 */ /* 0x000528000c1e1500 */
[----:B------:R-:W-:Y:S04]  /*33c0*/  STS.U16 [R30+0xa400], R31 ;  /* 0x00a4001f1e007388 */ /* 0x000fe80000000400 */
[----:B------:R-:W-:Y:S01]  /*33d0*/  STS.U16 [R30+0xc400], R71 ;  /* 0x00c400471e007388 */ /* 0x000fe20000000400 */
[----:B--2---:R-:W-:-:S03]  /*33e0*/  IMAD.WIDE R72, R76, 0x2, R2 ;  /* 0x000000024c487825 */ /* 0x004fc600078e0202 */
[----:B------:R0:W-:Y:S04]  /*33f0*/  STS.U16 [R30+0xe400], R99 ;  /* 0x00e400631e007388 */ /* 0x0001e80000000400 */
[----:B------:R-:W-:Y:S04]  /*3400*/  STS.U16 [R70+0x800], R81 ;  /* 0x0008005146007388 */ /* 0x000fe80000000400 */
[----:B------:R1:W2:Y:S01]  /*3410*/  @!P0 LDG.E.U16 R125, [R72.64] ;  /* 0x00000008487d8981 */ /* 0x0002a2000c1e1500 */
[----:B0-----:R-:W-:-:S03]  /*3420*/  IMAD.SHL.U32 R30, R22, 0x2, RZ ;  /* 0x00000002161e7824 */ /* 0x001fc600078e00ff */
[----:B------:R-:W-:Y:S02]  /*3430*/  STS.U16 [R70+0x2800], R82 ;  /* 0x0028005246007388 */ /* 0x000fe40000000400 */
[C---:B------:R-:W-:Y:S02]  /*3440*/  LOP3.LUT R22, R30.reuse, 0x30, RZ, 0x3c, !PT ;  /* 0x000000301e167812 */ /* 0x040fe400078e3cff */
[----:B------:R-:W-:Y:S04]  /*3450*/  STS.U16 [R70+0x4800], R8 ;  /* 0x0048000846007388 */ /* 0x000fe80000000400 */
[----:B------:R-:W-:Y:S04]  /*3460*/  STS.U16 [R70+0x6800], R16 ;  /* 0x0068001046007388 */ /* 0x000fe80000000400 */
[----:B------:R-:W-:Y:S04]  /*3470*/  STS.U16 [R70+0x8800], R24 ;  /* 0x0088001846007388 */ /* 0x000fe80000000400 */
[----:B------:R-:W-:Y:S04]  /*3480*/  STS.U16 [R70+0xa800], R36 ;  /* 0x00a8002446007388 */ /* 0x000fe80000000400 */
[----:B------:R-:W-:Y:S04]  /*3490*/  STS.U16 [R70+0xc800], R88 ;  /* 0x00c8005846007388 */ /* 0x000fe80000000400 */
[----:B------:R-:W-:Y:S01]  /*34a0*/  STS.U16 [R70+0xe800], R100 ;  /* 0x00e8006446007388 */ /* 0x000fe20000000400 */
[----:B------:R-:W-:-:S03]  /*34b0*/  LOP3.LUT R15, R30, 0x40, RZ, 0x3c, !PT ;  /* 0x000000401e0f7812 */ /* 0x000fc600078e3cff */
[----:B------:R-:W-:Y:S04]  /*34c0*/  STS.U16 [R22+0xc00], R83 ;  /* 0x000c005316007388 */ /* 0x000fe80000000400 */
[----:B------:R-:W-:Y:S01]  /*34d0*/  STS.U16 [R22+0x2c00], R84 ;  /* 0x002c005416007388 */ /* 0x000fe20000000400 */
[----:B------:R-:W-:-:S03]  /*34e0*/  IMAD.WIDE R76, R76, 0x2, R74 ;  /* 0x000000024c4c7825 */ /* 0x000fc600078e024a */
[----:B-1----:R-:W2:Y:S04]  /*34f0*/  LDL.LU.64 R72, [R1+0xc8] ;  /* 0x0000c80001487983 */ /* 0x002ea80000300a00 */
[----:B------:R0:W2:Y:S04]  /*3500*/  @!P0 LDG.E.U16 R4, [R76.64] ;  /* 0x000000084c048981 */ /* 0x0000a8000c1e1500 */
[----:B------:R-:W-:Y:S04]  /*3510*/  STS.U16 [R22+0x4c00], R9 ;  /* 0x004c000916007388 */ /* 0x000fe80000000400 */
[----:B------:R-:W-:Y:S04]  /*3520*/  STS.U16 [R22+0x6c00], R17 ;  /* 0x006c001116007388 */ /* 0x000fe80000000400 */
[----:B------:R-:W-:Y:S04]  /*3530*/  STS.U16 [R22+0x8c00], R25 ;  /* 0x008c001916007388 */ /* 0x000fe80000000400 */
[----:B------:R1:W-:Y:S04]  /*3540*/  STL.64 [R1+0x8], R74 ;  /* 0x0000084a01007387 */ /* 0x0003e80000100a00 */
[----:B------:R-:W-:Y:S04]  /*3550*/  STS.U16 [R22+0xac00], R37 ;  /* 0x00ac002516007388 */ /* 0x000fe80000000400 */
[----:B------:R-:W-:Y:S04]  /*3560*/  STS.U16 [R22+0xcc00], R89 ;  /* 0x00cc005916007388 */ /* 0x000fe80000000400 */
[----:B-1----:R-:W2:Y:S04]  /*3570*/  LDL.LU.64 R74, [R1+0xc0] ;  /* 0x0000c000014a7983 */ /* 0x002ea80000300a00 */
[----:B0-----:R-:W2:Y:S04]  /*3580*/  LDL.LU.64 R76, [R1+0xb8] ;  /* 0x0000b800014c7983 */ /* 0x001ea80000300a00 */
[----:B------:R-:W-:Y:S01]  /*3590*/  STS.U16 [R22+0xec00], R101 ;  /* 0x00ec006516007388 */ /* 0x000fe20000000400 */
[----:B------:R-:W-:-:S03]  /*35a0*/  LOP3.LUT R7, R6, 0x50, RZ, 0x3c, !PT ;  /* 0x0000005006077812 */ /* 0x000fc600078e3cff */
[----:B------:R-:W2:Y:S04]  /*35b0*/  LDL.LU R78, [R1+0xb4] ;  /* 0x0000b400014e7983 */ /* 0x000ea80000300800 */
[----:B------:R0:W-:Y:S04]  /*35c0*/  STS.U16 [R15+0x1000], R85 ;  /* 0x001000550f007388 */ /* 0x0001e80000000400 */
[----:B------:R-:W2:Y:S04]  /*35d0*/  LDL.LU R79, [R1+0xb0] ;  /* 0x0000b000014f7983 */ /* 0x000ea80000300800 */
[----:B------:R1:W-:Y:S04]  /*35e0*/  STS.U16 [R15+0x3000], R86 ;  /* 0x003000560f007388 */ /* 0x0003e80000000400 */
[----:B------:R-:W2:Y:S04]  /*35f0*/  LDL.LU R80, [R1+0xac] ;  /* 0x0000ac0001507983 */ /* 0x000ea80000300800 */
[----:B------:R-:W-:Y:S04]  /*3600*/  STS.U16 [R15+0x5000], R10 ;  /* 0x0050000a0f007388 */ /* 0x000fe80000000400 */
        /* <DEDUP_REMOVED lines=8> */
[----:B0-----:R-:W2:Y:S04]  /*3690*/  LDL.LU R85, [R1+0x98] ;  /* 0x0000980001557983 */ /* 0x001ea80000300800 */
[----:B------:R-:W-:Y:S04]  /*36a0*/  STS.U16 [R15+0xf000], R102 ;  /* 0x00f000660f007388 */ /* 0x000fe80000000400 */
[----:B-1----:R-:W2:Y:S04]  /*36b0*/  LDL.LU R86, [R1+0x94] ;  /* 0x0000940001567983 */ /* 0x002ea80000300800 */
[----:B------:R0:W-:Y:S04]  /*36c0*/  STS.U16 [R7+0x1400], R87 ;  /* 0x0014005707007388 */ /* 0x0001e80000000400 */
[----:B------:R1:W-:Y:S04]  /*36d0*/  STS.U16 [R7+0x3400], R64 ;  /* 0x0034004007007388 */ /* 0x0003e80000000400 */
[----:B0-----:R-:W2:Y:S04]  /*36e0*/  LDL.LU R87, [R1+0x90] ;  /* 0x0000900001577983 */ /* 0x001ea80000300800 */
[----:B-1----:R-:W2:Y:S04]  /*36f0*/  LDL.LU R64, [R1+0x8c] ;  /* 0x00008c0001407983 */ /* 0x002ea80000300800 */
[----:B------:R-:W2:Y:S01]  /*3700*/  LDL R16, [R1+0x4c] ;  /* 0x00004c0001107983 */ /* 0x000ea20000100800 */
[----:B------:R-:W-:-:S03]  /*3710*/  LOP3.LUT R6, R6, 0x60, RZ, 0x3c, !PT ;  /* 0x0000006006067812 */ /* 0x000fc600078e3cff */
[----:B------:R-:W-:Y:S04]  /*3720*/  STS.U16 [R7+0x5400], R11 ;  /* 0x0054000b07007388 */ /* 0x000fe80000000400 */
[----:B------:R-:W-:Y:S04]  /*3730*/  STS.U16 [R7+0x7400], R19 ;  /* 0x0074001307007388 */ /* 0x000fe80000000400 */
[----:B------:R-:W-:Y:S04]  /*3740*/  STS.U16 [R7+0x9400], R27 ;  /* 0x0094001b07007388 */ /* 0x000fe80000000400 */
[----:B------:R-:W-:Y:S04]  /*3750*/  STS.U16 [R7+0xb400], R39 ;  /* 0x00b4002707007388 */ /* 0x000fe80000000400 */
[----:B------:R-:W-:Y:S04]  /*3760*/  STS.U16 [R7+0xd400], R91 ;  /* 0x00d4005b07007388 */ /* 0x000fe80000000400 */
[----:B------:R0:W-:Y:S04]  /*3770*/  STS.U16 [R7+0xf400], R103 ;  /* 0x00f4006707007388 */ /* 0x0001e80000000400 */
[----:B------:R1:W-:Y:S04]  /*3780*/  STS.U16 [R6+0x1800], R65 ;  /* 0x0018004106007388 */ /* 0x0003e80000000400 */
[----:B------:R0:W-:Y:S04]  /*3790*/  STS.U16 [R6+0x3800], R66 ;  /* 0x0038004206007388 */ /* 0x0001e80000000400 */
[----:B------:R-:W-:Y:S04]  /*37a0*/  STS.U16 [R6+0x5800], R12 ;  /* 0x0058000c06007388 */ /* 0x000fe80000000400 */
[----:B------:R-:W-:Y:S04]  /*37b0*/  STS.U16 [R6+0x7800], R20 ;  /* 0x0078001406007388 */ /* 0x000fe80000000400 */
[----:B------:R-:W-:Y:S04]  /*37c0*/  STS.U16 [R6+0x9800], R28 ;  /* 0x0098001c06007388 */ /* 0x000fe80000000400 */
[----:B------:R-:W-:Y:S04]  /*37d0*/  STS.U16 [R6+0xb800], R68 ;  /* 0x00b8004406007388 */ /* 0x000fe80000000400 */
[----:B------:R-:W-:Y:S04]  /*37e0*/  STS.U16 [R6+0xd800], R96 ;  /* 0x00d8006006007388 */ /* 0x000fe80000000400 */
[----:B------:R5:W-:Y:S01]  /*37f0*/  STS.U16 [R6+0xf800], R116 ;  /* 0x00f8007406007388 */ /* 0x000be20000000400 */
[----:B0-----:R-:W-:-:S03]  /*3800*/  LOP3.LUT R7, R14, 0x70, RZ, 0x3c, !PT ;  /* 0x000000700e077812 */ /* 0x001fc600078e3cff */
[----:B-1----:R-:W2:Y:S04]  /*3810*/  LDL.LU R65, [R1+0x88] ;  /* 0x0000880001417983 */ /* 0x002ea80000300800 */
[----:B------:R-:W2:Y:S04]  /*3820*/  LDL.LU R66, [R1+0x84] ;  /* 0x0000840001427983 */ /* 0x000ea80000300800 */
[----:B-----5:R-:W0:Y:S04]  /*3830*/  S2R R6, SR_TID.X ;  /* 0x0000000000067919 */ /* 0x020e280000002100 */
[----:B------:R1:W-:Y:S04]  /*3840*/  STS.U16 [R7+0x1c00], R67 ;  /* 0x001c004307007388 */ /* 0x0003e80000000400 */
[----:B------:R-:W-:Y:S04]  /*3850*/  STS.U16 [R7+0x3c00], R5 ;  /* 0x003c000507007388 */ /* 0x000fe80000000400 */
[----:B-1----:R-:W5:Y:S01]  /*3860*/  LDL.LU R67, [R1+0x80] ;  /* 0x0000800001437983 */ /* 0x002f620000300800 */
[----:B0-----:R-:W-:-:S03]  /*3870*/  LOP3.LUT R6, R6, 0x1c0, RZ, 0xc0, !PT ;  /* 0x000001c006067812 */ /* 0x001fc600078ec0ff */
[----:B------:R-:W-:Y:S01]  /*3880*/  STS.U16 [R7+0x5c00], R13 ;  /* 0x005c000d07007388 */ /* 0x000fe20000000400 */
[----:B------:R-:W-:-:S03]  /*3890*/  SHF.R.U32.HI R6, RZ, 0x2, R6 ;  /* 0x00000002ff067819 */ /* 0x000fc60000011606 */
[----:B------:R-:W-:Y:S01]  /*38a0*/  STS.U16 [R7+0x7c00], R21 ;  /* 0x007c001507007388 */ /* 0x000fe20000000400 */
[----:B------:R-:W-:-:S03]  /*38b0*/  LOP3.LUT R6, R14, R6, RZ, 0x3c, !PT ;  /* 0x000000060e067212 */ /* 0x000fc600078e3cff */
[----:B------:R-:W-:Y:S04]  /*38c0*/  STS.U16 [R7+0x9c00], R29 ;  /* 0x009c001d07007388 */ /* 0x000fe80000000400 */
[----:B------:R-:W-:Y:S04]  /*38d0*/  STS.U16 [R7+0xbc00], R69 ;  /* 0x00bc004507007388 */ /* 0x000fe80000000400 */
[----:B------:R-:W-:Y:S04]  /*38e0*/  STS.U16 [R7+0xdc00], R97 ;  /* 0x00dc006107007388 */ /* 0x000fe80000000400 */
[----:B------:R-:W-:Y:S04]  /*38f0*/  STS.U16 [R7+0xfc00], R117 ;  /* 0x00fc007507007388 */ /* 0x000fe80000000400 */
[----:B------:R-:W-:Y:S04]  /*3900*/  STS.U16 [R6+0x10000], R118 ;  /* 0x0100007606007388 */ /* 0x000fe80000000400 */
[----:B------:R-:W-:Y:S04]  /*3910*/  STS.U16 [R6+0x10400], R119 ;  /* 0x0104007706007388 */ /* 0x000fe80000000400 */
[----:B------:R0:W-:Y:S04]  /*3920*/  STS.U16 [R6+0x10800], R121 ;  /* 0x0108007906007388 */ /* 0x0001e80000000400 */
[----:B0-----:R-:W5:Y:S04]  /*3930*/  LDL R121, [R1+0x50] ;  /* 0x0000500001797983 */ /* 0x001f680000100800 */
[----:B---3--:R-:W-:Y:S04]  /*3940*/  STS.U16 [R6+0x10c00], R122 ;  /* 0x010c007a06007388 */ /* 0x008fe80000000400 */
[----:B------:R-:W-:Y:S04]  /*3950*/  STS.U16 [R6+0x11000], R123 ;  /* 0x0110007b06007388 */ /* 0x000fe80000000400 */
[----:B----4-:R-:W-:Y:S04]  /*3960*/  STS.U16 [R6+0x11400], R124 ;  /* 0x0114007c06007388 */ /* 0x010fe80000000400 */
[----:B--2---:R0:W-:Y:S04]  /*3970*/  STS.U16 [R6+0x11800], R125 ;  /* 0x0118007d06007388 */ /* 0x0041e80000000400 */
[----:B0-----:R-:W2:Y:S04]  /*3980*/  LDL.LU.64 R124, [R1+0x38] ;  /* 0x00003800017c7983 */ /* 0x001ea80000300a00 */
[----:B------:R-:W3:Y:S04]  /*3990*/  LDL.LU.64 R122, [R1+0x40] ;  /* 0x00004000017a7983 */ /* 0x000ee80000300a00 */
[----:B------:R-:W-:Y:S04]  /*39a0*/  STS.U16 [R6+0x11c00], R4 ;  /* 0x011c000406007388 */ /* 0x000fe80000000400 */
[----:B------:R-:W-:Y:S06]  /*39b0*/  BAR.SYNC.DEFER_BLOCKING 0x0 ;  /* 0x0000000000007b1d */ /* 0x000fec0000010000 */
[----:B------:R-:W-:Y:S04]  /*39c0*/  LDSM.16.MT88.4 R96, [R120] ;  /* 0x000000007860783b */ /* 0x000fe80000004200 */
[----:B------:R-:W-:Y:S04]  /*39d0*/  LDSM.16.MT88.4 R100, [R120+0x100] ;  /* 0x000100007864783b */ /* 0x000fe80000004200 */
[----:B------:R-:W-:Y:S04]  /*39e0*/  LDSM.16.MT88.4 R68, [R120+0x300] ;  /* 0x000300007844783b */ /* 0x000fe80000004200 */
[----:B------:R-:W-:Y:S04]  /*39f0*/  LDSM.16.MT88.4 R88, [R120+0x200] ;  /* 0x000200007858783b */ /* 0x000fe80000004200 */
[----:B------:R-:W-:Y:S04]  /*3a00*/  LDSM.16.MT88.4 R20, [R120+0x4000] ;  /* 0x004000007814783b */ /* 0x000fe80000004200 */
[----:B------:R-:W-:Y:S04]  /*3a10*/  LDSM.16.MT88.4 R24, [R120+0x4100] ;  /* 0x004100007818783b */ /* 0x000fe80000004200 */
[----:B------:R-:W-:Y:S04]  /*3a20*/  LDSM.16.MT88.4 R28, [R120+0x4200] ;  /* 0x00420000781c783b */ /* 0x000fe80000004200 */
[----:B------:R-:W0:Y:S04]  /*3a30*/  LDSM.16.M88.4 R4, [R16+0x10000] ;  /* 0x010000001004783b */ /* 0x000e280000000200 */
[----:B------:R-:W-:Y:S04]  /*3a40*/  LDSM.16.M88.4 R8, [R16+0x10800] ;  /* 0x010800001008783b */ /* 0x000fe80000000200 */
[----:B------:R-:W1:Y:S04]  /*3a50*/  LDSM.16.M88.4 R12, [R16+0x11000] ;  /* 0x01100000100c783b */ /* 0x000e680000000200 */
[----:B------:R-:W4:Y:S01]  /*3a60*/  LDSM.16.M88.4 R16, [R16+0x11800] ;  /* 0x011800001010783b */ /* 0x000f220000000200 */
[----:B0-----:R-:W-:Y:S08]  /*3a70*/  HMMA.16816.F32.BF16 R104, R100, R4, R104 ;  /* 0x000000046468723c */ /* 0x001ff00000041868 */
[----:B-1----:R-:W-:Y:S08]  /*3a80*/  HMMA.16816.F32.BF16 R112, R96, R12, R112 ;  /* 0x0000000c6070723c */ /* 0x002ff00000041870 */
[C---:B------:R-:W-:Y:S08]  /*3a90*/  HMMA.16816.F32.BF16 R36, R100.reuse, R8, R92 ;  /* 0x000000086424723c */ /* 0x040ff0000004185c */
[C---:B------:R-:W-:Y:S08]  /*3aa0*/  HMMA.16816.F32.BF16 R40, R100.reuse, R12, R40 ;  /* 0x0000000c6428723c */ /* 0x040ff00000041828 */
[----:B----4-:R-:W-:Y:S08]  /*3ab0*/  HMMA.16816.F32.BF16 R44, R100, R16, R44 ;  /* 0x00000010642c723c */ /* 0x010ff0000004182c */
[C---:B------:R-:W-:Y:S08]  /*3ac0*/  HMMA.16816.F32.BF16 R76, R68.reuse, R4, R76 ;  /* 0x00000004444c723c */ /* 0x040ff0000004184c */
[C---:B------:R-:W-:Y:S08]  /*3ad0*/  HMMA.16816.F32.BF16 R80, R68.reuse, R8, R80 ;  /* 0x000000084450723c */ /* 0x040ff00000041850 */
[C---:B------:R-:W-:Y:S08]  /*3ae0*/  HMMA.16816.F32.BF16 R84, R68.reuse, R12, R84 ;  /* 0x0000000c4454723c */ /* 0x040ff00000041854 */
[----:B-----5:R-:W-:Y:S01]  /*3af0*/  HMMA.16816.F32.BF16 R64, R68, R16, R64 ;  /* 0x000000104440723c */ /* 0x020fe20000041840 */
[----:B------:R-:W0:Y:S07]  /*3b00*/  LDSM.16.MT88.4 R68, [R120+0x4300] ;  /* 0x004300007844783b */ /* 0x000e2e0000004200 */
[C---:B------:R-:W-:Y:S08]  /*3b10*/  HMMA.16816.F32.BF16 R60, R96.reuse, R4, R60 ;  /* 0x00000004603c723c */ /* 0x040ff0000004183c */
[C---:B------:R-:W-:Y:S08]  /*3b20*/  HMMA.16816.F32.BF16 R32, R96.reuse, R8, R32 ;  /* 0x000000086020723c */ /* 0x040ff00000041820 */
[----:B------:R-:W-:Y:S08]  /*3b30*/  HMMA.16816.F32.BF16 R96, R96, R16, R108 ;  /* 0x000000106060723c */ /* 0x000ff0000004186c */
[C---:B------:R-:W-:Y:S08]  /*3b40*/  HMMA.16816.F32.BF16 R48, R88.reuse, R4, R48 ;  /* 0x000000045830723c */ /* 0x040ff00000041830 */
[C---:B------:R-:W-:Y:S08]  /*3b50*/  HMMA.16816.F32.BF16 R52, R88.reuse, R8, R52 ;  /* 0x000000085834723c */ /* 0x040ff00000041834 */
[C---:B------:R-:W-:Y:S08]  /*3b60*/  HMMA.16816.F32.BF16 R56, R88.reuse, R12, R56 ;  /* 0x0000000c5838723c */ /* 0x040ff00000041838 */
[----:B------:R-:W-:Y:S08]  /*3b70*/  HMMA.16816.F32.BF16 R72, R88, R16, R72 ;  /* 0x000000105848723c */ /* 0x000ff00000041848 */
[----:B------:R-:W-:Y:S08]  /*3b80*/  HMMA.16816.F32.BF16 R88, R20, R14, R112 ;  /* 0x0000000e1458723c */ /* 0x000ff00000041870 */
[C---:B------:R-:W-:Y:S08]  /*3b90*/  HMMA.16816.F32.BF16 R116, R24.reuse, R6, R104 ;  /* 0x000000061874723c */ /* 0x040ff00000041868 */
[C---:B------:R-:W-:Y:S01]  /*3ba0*/  HMMA.16816.F32.BF16 R92, R24.reuse, R10, R36 ;  /* 0x0000000a185c723c */ /* 0x040fe20000041824 */
[----:B------:R-:W-:Y:S07]  /*3bb0*/  LDSM.16.M88.4 R36, [R121+0x10000] ;  /* 0x010000007924783b */ /* 0x000fee0000000200 */
[C---:B------:R-:W-:Y:S01]  /*3bc0*/  HMMA.16816.F32.BF16 R112, R24.reuse, R14, R40 ;  /* 0x0000000e1870723c */ /* 0x040fe20000041828 */
[----:B------:R-:W-:Y:S07]  /*3bd0*/  LDSM.16.MT88.4 R40, [R120+0x8000] ;  /* 0x008000007828783b */ /* 0x000fee0000004200 */
[----:B------:R-:W-:Y:S01]  /*3be0*/  HMMA.16816.F32.BF16 R108, R24, R18, R44 ;  /* 0x00000012186c723c */ /* 0x000fe2000004182c */
[----:B------:R-:W1:Y:S04]  /*3bf0*/  LDSM.16.M88.4 R24, [R121+0x11000] ;  /* 0x011000007918783b */ /* 0x000e680000000200 */
[----:B------:R-:W-:Y:S03]  /*3c00*/  LDSM.16.MT88.4 R44, [R120+0x8100] ;  /* 0x00810000782c783b */ /* 0x000fe60000004200 */
[C---:B------:R-:W-:Y:S08]  /*3c10*/  HMMA.16816.F32.BF16 R60, R20.reuse, R6, R60 ;  /* 0x00000006143c723c */ /* 0x040ff0000004183c */
[C---:B------:R-:W-:Y:S08]  /*3c20*/  HMMA.16816.F32.BF16 R32, R20.reuse, R10, R32 ;  /* 0x0000000a1420723c */ /* 0x040ff00000041820 */
[----:B------:R-:W-:Y:S01]  /*3c30*/  HMMA.16816.F32.BF16 R96, R20, R18, R96 ;  /* 0x000000121460723c */ /* 0x000fe20000041860 */
[----:B------:R-:W4:Y:S07]  /*3c40*/  LDSM.16.M88.4 R20, [R121+0x10800] ;  /* 0x010800007914783b */ /* 0x000f2e0000000200 */
[C---:B------:R-:W-:Y:S01]  /*3c50*/  HMMA.16816.F32.BF16 R100, R28.reuse, R6, R48 ;  /* 0x000000061c64723c */ /* 0x040fe20000041830 */
[----:B------:R-:W-:Y:S07]  /*3c60*/  LDSM.16.MT88.4 R48, [R120+0xc000] ;  /* 0x00c000007830783b */ /* 0x000fee0000004200 */
[C---:B------:R-:W-:Y:S08]  /*3c70*/  HMMA.16816.F32.BF16 R52, R28.reuse, R10, R52 ;  /* 0x0000000a1c34723c */ /* 0x040ff00000041834 */
[C---:B------:R-:W-:Y:S08]  /*3c80*/  HMMA.16816.F32.BF16 R56, R28.reuse, R14, R56 ;  /* 0x0000000e1c38723c */ /* 0x040ff00000041838 */
[----:B------:R-:W-:Y:S01]  /*3c90*/  HMMA.16816.F32.BF16 R104, R28, R18, R72 ;  /* 0x000000121c68723c */ /* 0x000fe20000041848 */
[----:B------:R-:W5:Y:S04]  /*3ca0*/  LDSM.16.M88.4 R28, [R121+0x11800] ;  /* 0x01180000791c783b */ /* 0x000f680000000200 */
[----:B------:R-:W-:Y:S03]  /*3cb0*/  LDSM.16.MT88.4 R72, [R120+0xc200] ;  /* 0x00c200007848783b */ /* 0x000fe60000004200 */
[C---:B0-----:R-:W-:Y:S01]  /*3cc0*/  HMMA.16816.F32.BF16 R76, R68.reuse, R6, R76 ;  /* 0x00000006444c723c */ /* 0x041fe2000004184c */
[----:B------:R-:W0:Y:S07]  /*3cd0*/  LDSM.16.MT88.4 R4, [R120+0x8200] ;  /* 0x008200007804783b */ /* 0x000e2e0000004200 */
[C---:B------:R-:W-:Y:S01]  /*3ce0*/  HMMA.16816.F32.BF16 R80, R68.reuse, R10, R80 ;  /* 0x0000000a4450723c */ /* 0x040fe20000041850 */
[----:B------:R-:W0:Y:S07]  /*3cf0*/  LDSM.16.MT88.4 R8, [R120+0x8300] ;  /* 0x008300007808783b */ /* 0x000e2e0000004200 */
[----:B------:R-:W-:Y:S08]  /*3d00*/  HMMA.16816.F32.BF16 R84, R68, R14, R84 ;  /* 0x0000000e4454723c */ /* 0x000ff00000041854 */
[C---:B-1----:R-:W-:Y:S08]  /*3d10*/  HMMA.16816.F32.BF16 R12, R40.reuse, R24, R88 ;  /* 0x00000018280c723c */ /* 0x042ff00000041858 */
[C---:B------:R-:W-:Y:S08]  /*3d20*/  HMMA.16816.F32.BF16 R60, R40.reuse, R36, R60 ;  /* 0x00000024283c723c */ /* 0x040ff0000004183c */
[C---:B----4-:R-:W-:Y:S08]  /*3d30*/  HMMA.16816.F32.BF16 R32, R40.reuse, R20, R32 ;  /* 0x000000142820723c */ /* 0x050ff00000041820 */
[----:B-----5:R-:W-:Y:S08]  /*3d40*/  HMMA.16816.F32.BF16 R40, R40, R28, R96 ;  /* 0x0000001c2828723c */ /* 0x020ff00000041860 */
[----:B------:R-:W-:Y:S08]  /*3d50*/  HMMA.16816.F32.BF16 R96, R44, R24, R112 ;  /* 0x000000182c60723c */ /* 0x000ff00000041870 */
[----:B------:R-:W-:Y:S07]  /*3d60*/  HMMA.16816.F32.BF16 R112, R48, R26, R12 ;  /* 0x0000001a3070723c */ /* 0x000fee000004180c */
[----:B------:R-:W-:Y:S01]  /*3d70*/  IMAD.U32 R14, RZ, RZ, UR4 ;  /* 0x00000004ff0e7e24 */ /* 0x000fe2000f8e00ff */
[----:B------:R-:W-:Y:S01]  /*3d80*/  HMMA.16816.F32.BF16 R88, R44, R36, R116 ;  /* 0x000000242c58723c */ /* 0x000fe20000041874 */
[----:B------:R-:W4:Y:S02]  /*3d90*/  LDL.LU.64 R116, [R1+0x28] ;  /* 0x0000280001747983 */ /* 0x000f240000300a00 */
[----:B------:R-:W-:-:S02]  /*3da0*/  IMAD.WIDE R14, R14, 0x2, R2 ;  /* 0x000000020e0e7825 */ /* 0x000fc400078e0202 */
[----:B------:R-:W5:Y:S03]  /*3db0*/  LDL.LU.64 R118, [R1+0x30] ;  /* 0x0000300001767983 */ /* 0x000f660000300a00 */
[-C--:B0-----:R-:W-:Y:S08]  /*3dc0*/  HMMA.16816.F32.BF16 R100, R4, R36.reuse, R100 ;  /* 0x000000240464723c */ /* 0x081ff00000041864 */
[----:B------:R-:W-:Y:S01]  /*3dd0*/  HMMA.16816.F32.BF16 R76, R8, R36, R76 ;  /* 0x00000024084c723c */ /* 0x000fe2000004184c */
[----:B------:R-:W2:Y:S07]  /*3de0*/  LDL.LU.64 R36, [R1+0x20] ;  /* 0x0000200001247983 */ /* 0x000eae0000300a00 */
[-C--:B------:R-:W-:Y:S08]  /*3df0*/  HMMA.16816.F32.BF16 R56, R4, R24.reuse, R56 ;  /* 0x000000180438723c */ /* 0x080ff00000041838 */
[----:B------:R-:W-:Y:S01]  /*3e00*/  HMMA.16816.F32.BF16 R84, R8, R24, R84 ;  /* 0x000000180854723c */ /* 0x000fe20000041854 */
[----:B------:R-:W2:Y:S04]  /*3e10*/  LDL.LU.64 R24, [R1+0x8] ;  /* 0x0000080001187983 */ /* 0x000ea80000300a00 */
[----:B------:R-:W2:Y:S01]  /*3e20*/  LDL.LU.64 R2, [R1+0x78] ;  /* 0x0000780001027983 */ /* 0x000ea20000300a00 */
[----:B------:R-:W-:-:S02]  /*3e30*/  IMAD.U32 R12, RZ, RZ, UR4 ;  /* 0x00000004ff0c7e24 */ /* 0x000fc4000f8e00ff */
[----:B------:R-:W-:Y:S01]  /*3e40*/  HMMA.16816.F32.BF16 R68, R68, R18, R64 ;  /* 0x000000124444723c */ /* 0x000fe20000041840 */
[----:B------:R-:W0:Y:S04]  /*3e50*/  LDSM.16.MT88.4 R16, [R120+0xc100] ;  /* 0x00c100007810783b */ /* 0x000e280000004200 */
[----:B------:R-:W1:Y:S03]  /*3e60*/  LDSM.16.MT88.4 R64, [R120+0xc300] ;  /* 0x00c300007840783b */ /* 0x000e660000004200 */
[C---:B------:R-:W-:Y:S08]  /*3e70*/  HMMA.16816.F32.BF16 R52, R4.reuse, R20, R52 ;  /* 0x000000140434723c */ /* 0x040ff00000041834 */
[----:B------:R-:W-:Y:S08]  /*3e80*/  HMMA.16816.F32.BF16 R4, R4, R28, R104 ;  /* 0x0000001c0404723c */ /* 0x000ff00000041868 */
[C---:B------:R-:W-:Y:S08]  /*3e90*/  HMMA.16816.F32.BF16 R92, R44.reuse, R20, R92 ;  /* 0x000000142c5c723c */ /* 0x040ff0000004185c */
[----:B------:R-:W-:Y:S08]  /*3ea0*/  HMMA.16816.F32.BF16 R44, R44, R28, R108 ;  /* 0x0000001c2c2c723c */ /* 0x000ff0000004186c */
[----:B------:R-:W-:Y:S01]  /*3eb0*/  HMMA.16816.F32.BF16 R80, R8, R20, R80 ;  /* 0x000000140850723c */ /* 0x000fe20000041850 */
[----:B--2---:R-:W-:-:S02]  /*3ec0*/  IMAD.WIDE R12, R12, 0x2, R2 ;  /* 0x000000020c0c7825 */ /* 0x004fc400078e0202 */
[----:B------:R-:W2:Y:S05]  /*3ed0*/  LDL.LU.64 R2, [R1+0x70] ;  /* 0x0000700001027983 */ /* 0x000eaa0000300a00 */
[----:B------:R-:W-:Y:S01]  /*3ee0*/  HMMA.16816.F32.BF16 R60, R48, R38, R60 ;  /* 0x00000026303c723c */ /* 0x000fe2000004183c */
[----:B------:R-:W-:-:S07]  /*3ef0*/  IMAD.U32 R20, RZ, RZ, UR4 ;  /* 0x00000004ff147e24 */ /* 0x000fce000f8e00ff */
[C---:B------:R-:W-:Y:S08]  /*3f00*/  HMMA.16816.F32.BF16 R32, R48.reuse, R22, R32 ;  /* 0x000000163020723c */ /* 0x040ff00000041820 */
[----:B------:R-:W-:Y:S08]  /*3f10*/  HMMA.16816.F32.BF16 R108, R48, R30, R40 ;  /* 0x0000001e306c723c */ /* 0x000ff00000041828 */
[C---:B------:R-:W-:Y:S08]  /*3f20*/  HMMA.16816.F32.BF16 R48, R72.reuse, R38, R100 ;  /* 0x000000264830723c */ /* 0x040ff00000041864 */
[C---:B------:R-:W-:Y:S08]  /*3f30*/  HMMA.16816.F32.BF16 R52, R72.reuse, R22, R52 ;  /* 0x000000164834723c */ /* 0x040ff00000041834 */
[C---:B------:R-:W-:Y:S08]  /*3f40*/  HMMA.16816.F32.BF16 R56, R72.reuse, R26, R56 ;  /* 0x0000001a4838723c */ /* 0x040ff00000041838 */
[----:B------:R-:W-:Y:S07]  /*3f50*/  HMMA.16816.F32.BF16 R72, R72, R30, R4 ;  /* 0x0000001e4848723c */ /* 0x000fee0000041804 */
[----:B------:R-:W-:Y:S01]  /*3f60*/  IMAD.U32 R4, RZ, RZ, UR4 ;  /* 0x00000004ff047e24 */ /* 0x000fe2000f8e00ff */
[----:B0-----:R-:W-:Y:S03]  /*3f70*/  HMMA.16816.F32.BF16 R104, R16, R38, R88 ;  /* 0x000000261068723c */ /* 0x001fe60000041858 */
[----:B------:R-:W-:-:S05]  /*3f80*/  IMAD.WIDE R4, R4, 0x2, R24 ;  /* 0x0000000204047825 */ /* 0x000fca00078e0218 */
[----:B------:R-:W-:Y:S01]  /*3f90*/  HMMA.16816.F32.BF16 R92, R16, R22, R92 ;  /* 0x00000016105c723c */ /* 0x000fe2000004185c */
[----:B------:R-:W-:Y:S01]  /*3fa0*/  IMAD.WIDE R20, R20, 0x2, R36 ;  /* 0x0000000214147825 */ /* 0x000fe200078e0224 */
[----:B------:R0:W-:Y:S03]  /*3fb0*/  STL [R1+0x60], R4 ;  /* 0x0000600401007387 */ /* 0x0001e60000100800 */
[----:B------:R-:W-:-:S03]  /*3fc0*/  IMAD.U32 R6, RZ, RZ, UR4 ;  /* 0x00000004ff067e24 */ /* 0x000fc6000f8e00ff */
[C---:B------:R-:W-:Y:S01]  /*3fd0*/  HMMA.16816.F32.BF16 R40, R16.reuse, R26, R96 ;  /* 0x0000001a1028723c */ /* 0x040fe20000041860 */
[----:B------:R0:W-:Y:S07]  /*3fe0*/  STL [R1+0x5c], R5 ;  /* 0x00005c0501007387 */ /* 0x0001ee0000100800 */
[----:B------:R-:W-:Y:S01]  /*3ff0*/  HMMA.16816.F32.BF16 R44, R16, R30, R44 ;  /* 0x0000001e102c723c */ /* 0x000fe2000004182c */
[----:B------:R0:W-:Y:S06]  /*4000*/  STL [R1+0x58], R14 ;  /* 0x0000580e01007387 */ /* 0x0001ec0000100800 */
[----:B------:R-:W-:Y:S01]  /*4010*/  IMAD.U32 R16, RZ, RZ, UR4 ;  /* 0x00000004ff107e24 */ /* 0x000fe2000f8e00ff */
[----:B-1----:R-:W-:Y:S01]  /*4020*/  HMMA.16816.F32.BF16 R80, R64, R22, R80 ;  /* 0x000000164050723c */ /* 0x002fe20000041850 */
[----:B------:R-:W-:-:S02]  /*4030*/  IMAD.U32 R18, RZ, RZ, UR4 ;  /* 0x00000004ff127e24 */ /* 0x000fc4000f8e00ff */
[----:B----4-:R-:W-:Y:S01]  /*4040*/  IMAD.WIDE R16, R16, 0x2, R116 ;  /* 0x0000000210107825 */ /* 0x010fe200078e0274 */
[----:B------:R0:W-:Y:S03]  /*4050*/  STL [R1+0x54], R15 ;  /* 0x0000540f01007387 */ /* 0x0001e60000100800 */
[----:B------:R-:W-:Y:S01]  /*4060*/  IMAD.U32 R22, RZ, RZ, UR4 ;  /* 0x00000004ff167e24 */ /* 0x000fe2000f8e00ff */
[----:B------:R0:W-:Y:S01]  /*4070*/  STL [R1+0x48], R20 ;  /* 0x0000481401007387 */ /* 0x0001e20000100800 */
[----:B-----5:R-:W-:Y:S01]  /*4080*/  IMAD.WIDE R6, R6, 0x2, R118 ;  /* 0x0000000206067825 */ /* 0x020fe200078e0276 */
[----:B------:R-:W-:Y:S02]  /*4090*/  HMMA.16816.F32.BF16 R8, R8, R28, R68 ;  /* 0x0000001c0808723c */ /* 0x000fe40000041844 */
[----:B------:R0:W-:Y:S01]  /*40a0*/  STL [R1+0x24], R21 ;  /* 0x0000241501007387 */ /* 0x0001e20000100800 */
[----:B------:R-:W-:-:S03]  /*40b0*/  IMAD.WIDE R22, R22, 0x2, R124 ;  /* 0x0000000216167825 */ /* 0x000fc600078e027c */
[----:B------:R0:W-:Y:S01]  /*40c0*/  STL [R1+0x20], R16 ;  /* 0x0000201001007387 */ /* 0x0001e20000100800 */
[----:B---3--:R-:W-:-:S03]  /*40d0*/  IMAD.WIDE R18, R18, 0x2, R122 ;  /* 0x0000000212127825 */ /* 0x008fc600078e027a */
[----:B------:R0:W-:Y:S01]  /*40e0*/  STL [R1+0x14], R17 ;  /* 0x0000141101007387 */ /* 0x0001e20000100800 */
[----:B------:R-:W-:-:S03]  /*40f0*/  UIADD3 UR5, UR5, -0x1, URZ ;  /* 0xffffffff05057890 */ /* 0x000fc6000fffe03f */
[----:B------:R0:W-:Y:S04]  /*4100*/  STL [R1+0x10], R6 ;  /* 0x0000100601007387 */ /* 0x0001e80000100800 */
[----:B------:R0:W-:Y:S04]  /*4110*/  STL [R1+0xc], R7 ;  /* 0x00000c0701007387 */ /* 0x0001e80000100800 */
[----:B------:R0:W-:Y:S04]  /*4120*/  STL [R1+0x8], R22 ;  /* 0x0000081601007387 */ /* 0x0001e80000100800 */
[----:B------:R0:W-:Y:S04]  /*4130*/  STL [R1+0x4], R23 ;  /* 0x0000041701007387 */ /* 0x0001e80000100800 */
[----:B------:R0:W-:Y:S01]  /*4140*/  STL [R1], R18 ;  /* 0x0000001201007387 */ /* 0x0001e20000100800 */
[----:B------:R-:W-:Y:S01]  /*4150*/  ISETP.NE.U32.AND P0, PT, RZ, UR5, PT ;  /* 0x00000005ff007c0c */ /* 0x000fe2000bf05070 */
[----:B------:R-:W-:Y:S01]  /*4160*/  IMAD.MOV.U32 R121, RZ, RZ, c[0x0][0x188] ;  /* 0x00006200ff797624 */ /* 0x000fe200078e00ff */
[----:B------:R-:W-:Y:S03]  /*4170*/  HMMA.16816.F32.BF16 R76, R64, R38, R76 ;  /* 0x00000026404c723c */ /* 0x000fe6000004184c */
[----:B------:R-:W-:Y:S01]  /*4180*/  IMAD.SHL.U32 R121, R121, 0x40, RZ ;  /* 0x0000004079797824 */ /* 0x000fe200078e00ff */
[----:B------:R-:W-:-:S04]  /*4190*/  IADD3 R0, R0, -0x40, RZ ;  /* 0xffffffc000007810 */ /* 0x000fc80007ffe0ff */
[----:B------:R-:W-:Y:S01]  /*41a0*/  HMMA.16816.F32.BF16 R84, R64, R26, R84 ;  /* 0x0000001a4054723c */ /* 0x000fe20000041854 */
[----:B------:R-:W-:Y:S02]  /*41b0*/  IMAD.MOV.U32 R124, RZ, RZ, R19 ;  /* 0x000000ffff7c7224 */ /* 0x000fe400078e0013 */
[----:B------:R-:W-:-:S05]  /*41c0*/  IMAD.MOV.U32 R122, RZ, RZ, R12 ;  /* 0x000000ffff7a7224 */ /* 0x000fca00078e000c */
[----:B------:R-:W-:Y:S01]  /*41d0*/  HMMA.16816.F32.BF16 R64, R64, R30, R8 ;  /* 0x0000001e4040723c */ /* 0x000fe20000041808 */
[----:B--2---:R-:W-:-:S04]  /*41e0*/  IMAD.WIDE R2, R121, 0x2, R2 ;  /* 0x0000000279027825 */ /* 0x004fc800078e0202 */
[----:B------:R-:W-:Y:S01]  /*41f0*/  IMAD.MOV.U32 R121, RZ, RZ, R13 ;  /* 0x000000ffff797224 */ /* 0x000fe200078e000d */
[----:B0-----:R-:W-:Y:S01]  /*4200*/  @!P0 CALL.REL.NOINC `(.L_x_2) ;  /* 0x0000001000008944 */ /* 0x001fe20003c00000 */
[----:B------:R-:W-:Y:S05]  /*4210*/  BRA `(.L_x_3) ;  /* 0xffffd37000007947 */ /* 0x000fea000383ffff */
.L_x_2:
[----:B------:R-:W-:-:S01]  /*4220*/  NOP ;  /* 0x0000000000007918 */ /* 0x000fc20000000000 */
[----:B------:R-:W-:Y:S02]  /*4230*/  F2FP.BF16.PACK_AB R13, R83, R82 ;  /* 0x00000052530d723e */ /* 0x000fe400000010ff */
[----:B------:R-:W-:Y:S02]  /*4240*/  F2FP.BF16.PACK_AB R81, R81, R80 ;  /* 0x000000505151723e */ /* 0x000fe400000010ff */
[----:B------:R-:W-:Y:S02]  /*4250*/  F2FP.BF16.PACK_AB R17, R55, R54 ;  /* 0x000000363711723e */ /* 0x000fe400000010ff */
[----:B------:R-:W-:Y:S02]  /*4260*/  F2FP.BF16.PACK_AB R53, R53, R52 ;  /* 0x000000343535723e */ /* 0x000fe400000010ff */
[----:B------:R-:W-:Y:S02]  /*4270*/  F2FP.BF16.PACK_AB R21, R95, R94 ;  /* 0x0000005e5f15723e */ /* 0x000fe400000010ff */
[----:B------:R-:W-:-:S02]  /*4280*/  F2FP.BF16.PACK_AB R93, R93, R92 ;  /* 0x0000005c5d5d723e */ /* 0x000fc400000010ff */
        /* <DEDUP_REMOVED lines=26> */
.L_x_1:
[----:B-1----:R-:W2:Y:S04]  /*4430*/  LDL.LU R9, [R1+0x68] ;  /* 0x0000680001097983 */ /* 0x002ea80000300800 */
[----:B------:R-:W3:Y:S04]  /*4440*/  LDL.LU R25, [R1+0x64] ;  /* 0x0000640001197983 */ /* 0x000ee80000300800 */
[----:B------:R-:W4:Y:S04]  /*4450*/  LDL.LU R44, [R1+0x18] ;  /* 0x00001800012c7983 */ /* 0x000f280000300800 */
[----:B------:R-:W1:Y:S02]  /*4460*/  S2R R8, SR_TID.X ;  /* 0x0000000000087919 */ /* 0x000e640000002100 */
[----:B-1----:R-:W-:-:S02]  /*4470*/  IMAD.SHL.U32 R0, R8, 0x800, RZ ;  /* 0x0000080008007824 */ /* 0x002fc400078e00ff */
[----:B------:R-:W-:-:S03]  /*4480*/  IMAD.SHL.U32 R2, R8, 0x4, RZ ;  /* 0x0000000408027824 */ /* 0x000fc600078e00ff */
[----:B------:R-:W-:Y:S01]  /*4490*/  LOP3.LUT R0, R0, 0xc000, RZ, 0xc0, !PT ;  /* 0x0000c00000007812 */ /* 0x000fe200078ec0ff */
[----:B------:R-:W-:-:S05]  /*44a0*/  IMAD.SHL.U32 R3, R8, 0x100, RZ ;  /* 0x0000010008037824 */ /* 0x000fca00078e00ff */
[----:B------:R-:W-:Y:S01]  /*44b0*/  LOP3.LUT R3, R3, 0x2000, RZ, 0xc0, !PT ;  /* 0x0000200003037812 */ /* 0x000fe200078ec0ff */
[----:B------:R-:W-:Y:S01]  /*44c0*/  BAR.SYNC.DEFER_BLOCKING 0x0 ;  /* 0x0000000000007b1d */ /* 0x000fe20000010000 */
[----:B--2---:R-:W-:-:S04]  /*44d0*/  LOP3.LUT R9, R0, 0x60, R9, 0xf8, !PT ;  /* 0x0000006000097812 */ /* 0x004fc800078ef809 */
[----:B------:R-:W-:-:S05]  /*44e0*/  LOP3.LUT R2, R9, 0x770, R2, 0x78, !PT ;  /* 0x0000077009027812 */ /* 0x000fca00078e7802 */
[----:B------:R-:W-:-:S05]  /*44f0*/  IMAD.IADD R24, R3, 0x1, R2 ;  /* 0x0000000103187824 */ /* 0x000fca00078e0202 */
[----:B------:R-:W-:Y:S04]  /*4500*/  STS.128 [R24], R32 ;  /* 0x0000002018007388 */ /* 0x000fe80000000c00 */
[----:B------:R-:W-:Y:S04]  /*4510*/  STS.128 [R24+0x80], R4 ;  /* 0x0000800418007388 */ /* 0x000fe80000000c00 */
[----:B------:R-:W-:Y:S04]  /*4520*/  STS.128 [R24+0x800], R92 ;  /* 0x0008005c18007388 */ /* 0x000fe80000000c00 */
[----:B------:R-:W-:Y:S04]  /*4530*/  STS.128 [R24+0x880], R20 ;  /* 0x0008801418007388 */ /* 0x000fe80000000c00 */
[----:B------:R-:W-:Y:S04]  /*4540*/  STS.128 [R24+0x1000], R52 ;  /* 0x0010003418007388 */ /* 0x000fe80000000c00 */
[----:B------:R1:W-:Y:S04]  /*4550*/  STS.128 [R24+0x1080], R16 ;  /* 0x0010801018007388 */ /* 0x0003e80000000c00 */
[----:B------:R-:W-:Y:S04]  /*4560*/  STS.128 [R24+0x1800], R80 ;  /* 0x0018005018007388 */ /* 0x000fe80000000c00 */
[----:B------:R-:W-:Y:S01]  /*4570*/  STS.128 [R24+0x1880], R12 ;  /* 0x0018800c18007388 */ /* 0x000fe20000000c00 */
[C---:B------:R-:W-:Y:S01]  /*4580*/  IMAD.SHL.U32 R0, R8.reuse, 0x2000, RZ ;  /* 0x0000200008007824 */ /* 0x040fe200078e00ff */
[----:B------:R-:W-:-:S04]  /*4590*/  LOP3.LUT R8, R8, 0x1ff, RZ, 0xc0, !PT ;  /* 0x000001ff08087812 */ /* 0x000fc800078ec0ff */
[----:B------:R-:W-:-:S05]  /*45a0*/  LOP3.LUT R0, R0, 0xc000, RZ, 0xc0, !PT ;  /* 0x0000c00000007812 */ /* 0x000fca00078ec0ff */
[----:B------:R-:W-:Y:S01]  /*45b0*/  IMAD R36, R8, 0x10, R0 ;  /* 0x0000001008247824 */ /* 0x000fe200078e0200 */
[----:B------:R-:W-:Y:S04]  /*45c0*/  BAR.SYNC.DEFER_BLOCKING 0x0 ;  /* 0x0000000000007b1d */ /* 0x000fe80000010000 */
[----:B------:R-:W-:Y:S02]  /*45d0*/  LOP3.LUT R38, R36, 0x20, RZ, 0x3c, !PT ;  /* 0x0000002024267812 */ /* 0x000fe400078e3cff */
[----:B------:R-:W2:Y:S01]  /*45e0*/  LDS.128 R8, [R36] ;  /* 0x0000000024087984 */ /* 0x000ea20000000c00 */
[C---:B---3--:R-:W-:Y:S01]  /*45f0*/  ISETP.GE.AND P0, PT, R25.reuse, c[0x0][0x178], PT ;  /* 0x00005e0019007a0c */ /* 0x048fe20003f06270 */
[----:B------:R-:W-:Y:S01]  /*4600*/  IMAD R3, R25, c[0x0][0x194], RZ ;  /* 0x0000650019037a24 */ /* 0x000fe200078e02ff */
[C---:B----4-:R-:W-:Y:S01]  /*4610*/  IADD3 R2, R44.reuse, 0x1, RZ ;  /* 0x000000012c027810 */ /* 0x050fe20007ffe0ff */
[----:B------:R-:W3:Y:S01]  /*4620*/  LDS.128 R4, [R38] ;  /* 0x0000000026047984 */ /* 0x000ee20000000c00 */
[C---:B------:R-:W-:Y:S01]  /*4630*/  IADD3 R0, R44.reuse, 0x2, RZ ;  /* 0x000000022c007810 */ /* 0x040fe20007ffe0ff */
[----:B-1----:R-:W-:Y:S01]  /*4640*/  IMAD R17, R44, c[0x0][0x198], RZ ;  /* 0x000066002c117a24 */ /* 0x002fe200078e02ff */
[----:B------:R-:W-:-:S02]  /*4650*/  ISETP.LT.AND P2, PT, R2, c[0x0][0x17c], !P0 ;  /* 0x00005f0002007a0c */ /* 0x000fc40004741270 */
[C---:B------:R-:W-:Y:S02]  /*4660*/  LEA R2, P3, R3.reuse, c[0x0][0x170], 0x1 ;  /* 0x00005c0003027a11 */ /* 0x040fe400078608ff */
[----:B------:R-:W-:Y:S02]  /*4670*/  LOP3.LUT R42, R36, 0x40, RZ, 0x3c, !PT ;  /* 0x00000040242a7812 */ /* 0x000fe400078e3cff */
[----:B------:R-:W-:Y:S02]  /*4680*/  ISETP.LT.AND P6, PT, R44, c[0x0][0x17c], !P0 ;  /* 0x00005f002c007a0c */ /* 0x000fe400047c1270 */
[----:B------:R-:W-:Y:S01]  /*4690*/  ISETP.LT.AND P1, PT, R0, c[0x0][0x17c], !P0 ;  /* 0x00005f0000007a0c */ /* 0x000fe20004721270 */
[----:B------:R-:W1:Y:S01]  /*46a0*/  LDS.128 R12, [R42] ;  /* 0x000000002a0c7984 */ /* 0x000e620000000c00 */
[----:B------:R-:W-:Y:S02]  /*46b0*/  LEA.HI.X.SX32 R0, R3, c[0x0][0x174], 0x1, P3 ;  /* 0x00005d0003007a11 */ /* 0x000fe400018f0eff */
[----:B------:R-:W-:-:S04]  /*46c0*/  LEA R20, P3, R17, R2, 0x1 ;  /* 0x0000000211147211 */ /* 0x000fc800078608ff */
[C---:B------:R-:W-:Y:S02]  /*46d0*/  LEA.HI.X.SX32 R21, R17.reuse, R0, 0x1, P3 ;  /* 0x0000000011157211 */ /* 0x040fe400018f0eff */
[----:B------:R-:W-:Y:S02]  /*46e0*/  IADD3 R17, R17, c[0x0][0x198], RZ ;  /* 0x0000660011117a10 */ /* 0x000fe40007ffe0ff */
[C---:B------:R-:W-:Y:S02]  /*46f0*/  IADD3 R16, R44.reuse, 0x3, RZ ;  /* 0x000000032c107810 */ /* 0x040fe40007ffe0ff */
[----:B------:R-:W-:Y:S02]  /*4700*/  IADD3 R18, R44, 0x4, RZ ;  /* 0x000000042c127810 */ /* 0x000fe40007ffe0ff */
[----:B------:R-:W-:Y:S02]  /*4710*/  LOP3.LUT R34, R36, 0x60, RZ, 0x3c, !PT ;  /* 0x0000006024227812 */ /* 0x000fe400078e3cff */
[----:B------:R-:W-:-:S02]  /*4720*/  IADD3 R25, R17, c[0x0][0x198], RZ ;  /* 0x0000660011197a10 */ /* 0x000fc40007ffe0ff */
[----:B------:R-:W-:Y:S01]  /*4730*/  ISETP.LT.AND P5, PT, R16, c[0x0][0x17c], !P0 ;  /* 0x00005f0010007a0c */ /* 0x000fe200047a1270 */
[----:B--2---:R2:W-:Y:S01]  /*4740*/  @P6 STG.E.U16 [R20.64], R8 ;  /* 0x0000000814006986 */ /* 0x0045e2000c101508 */
[C---:B------:R-:W-:Y:S02]  /*4750*/  LEA R22, P6, R17.reuse, R2, 0x1 ;  /* 0x0000000211167211 */ /* 0x040fe400078c08ff */
[----:B------:R-:W-:Y:S02]  /*4760*/  ISETP.LT.AND P4, PT, R18, c[0x0][0x17c], !P0 ;  /* 0x00005f0012007a0c */ /* 0x000fe40004781270 */
[----:B------:R-:W-:Y:S02]  /*4770*/  LEA.HI.X.SX32 R23, R17, R0, 0x1, P6 ;  /* 0x0000000011177211 */ /* 0x000fe400030f0eff */
[----:B------:R-:W4:Y:S01]  /*4780*/  LDS.128 R16, [R34] ;  /* 0x0000000022107984 */ /* 0x000f220000000c00 */
[C---:B------:R-:W-:Y:S02]  /*4790*/  LEA R24, P6, R25.reuse, R2, 0x1 ;  /* 0x0000000219187211 */ /* 0x040fe400078c08ff */
[----:B0-----:R-:W-:-:S02]  /*47a0*/  IADD3 R27, R25, c[0x0][0x198], RZ ;  /* 0x00006600191b7a10 */ /* 0x001fc40007ffe0ff */
[----:B--2---:R-:W-:Y:S02]  /*47b0*/  PRMT R21, R8, 0x7632, R21 ;  /* 0x0000763208157816 */ /* 0x004fe40000000015 */
[----:B------:R-:W-:Y:S02]  /*47c0*/  LEA.HI.X.SX32 R25, R25, R0, 0x1, P6 ;  /* 0x0000000019197211 */ /* 0x000fe400030f0eff */
[C---:B------:R-:W-:Y:S02]  /*47d0*/  LEA R26, P6, R27.reuse, R2, 0x1 ;  /* 0x000000021b1a7211 */ /* 0x040fe400078c08ff */
[----:B------:R-:W-:Y:S02]  /*47e0*/  IADD3 R3, R44, 0x5, RZ ;  /* 0x000000052c037810 */ /* 0x000fe40007ffe0ff */
[C---:B------:R-:W-:Y:S01]  /*47f0*/  IADD3 R31, R27.reuse, c[0x0][0x198], RZ ;  /* 0x000066001b1f7a10 */ /* 0x040fe20007ffe0ff */
[----:B------:R-:W-:Y:S01]  /*4800*/  @P2 STG.E.U16 [R22.64], R21 ;  /* 0x0000001516002986 */ /* 0x000fe2000c101508 */
[----:B------:R-:W-:-:S02]  /*4810*/  LEA.HI.X.SX32 R27, R27, R0, 0x1, P6 ;  /* 0x000000001b1b7211 */ /* 0x000fc400030f0eff */
[----:B------:R-:W-:Y:S01]  /*4820*/  ISETP.LT.AND P3, PT, R3, c[0x0][0x17c], !P0 ;  /* 0x00005f0003007a0c */ /* 0x000fe20004761270 */
[----:B------:R-:W0:Y:S01]  /*4830*/  LDS.128 R20, [R36+0x2000] ;  /* 0x0020000024147984 */ /* 0x000e220000000c00 */
[C---:B------:R-:W-:Y:S02]  /*4840*/  LEA R28, P6, R31.reuse, R2, 0x1 ;  /* 0x000000021f1c7211 */ /* 0x040fe400078c08ff */
[----:B------:R-:W-:Y:S02]  /*4850*/  IADD3 R3, R44, 0x6, RZ ;  /* 0x000000062c037810 */ /* 0x000fe40007ffe0ff */
[----:B---3--:R-:W-:Y:S02]  /*4860*/  PRMT R8, R4, 0x7632, R8 ;  /* 0x0000763204087816 */ /* 0x008fe40000000008 */
[----:B------:R-:W-:Y:S02]  /*4870*/  LEA.HI.X.SX32 R29, R31, R0, 0x1, P6 ;  /* 0x000000001f1d7211 */ /* 0x000fe400030f0eff */
[----:B------:R-:W-:-:S02]  /*4880*/  ISETP.LT.AND P2, PT, R3, c[0x0][0x17c], !P0 ;  /* 0x00005f0003007a0c */ /* 0x000fc40004741270 */
[----:B------:R-:W-:Y:S01]  /*4890*/  IADD3 R31, R31, c[0x0][0x198], RZ ;  /* 0x000066001f1f7a10 */ /* 0x000fe20007ffe0ff */
[----:B------:R1:W-:Y:S01]  /*48a0*/  @P1 STG.E.U16 [R24.64], R4 ;  /* 0x0000000418001986 */ /* 0x0003e2000c101508 */
[----:B------:R-:W-:Y:S02]  /*48b0*/  IADD3 R3, R44, 0x7, RZ ;  /* 0x000000072c037810 */ /* 0x000fe40007ffe0ff */
[----:B------:R-:W-:Y:S01]  /*48c0*/  LEA R30, P6, R31, R2, 0x1 ;  /* 0x000000021f1e7211 */ /* 0x000fe200078c08ff */
[----:B------:R-:W-:Y:S01]  /*48d0*/  @P5 STG.E.U16 [R26.64], R8 ;  /* 0x000000081a005986 */ /* 0x000fe2000c101508 */
[----:B------:R-:W-:-:S03]  /*48e0*/  ISETP.LT.AND P1, PT, R3, c[0x0][0x17c], !P0 ;  /* 0x00005f0003007a0c */ /* 0x000fc60004721270 */
[----:B------:R2:W3:Y:S01]  /*48f0*/  LDS.128 R24, [R38+0x2000] ;  /* 0x0020000026187984 */ /* 0x0004e20000000c00 */
[----:B------:R-:W-:Y:S02]  /*4900*/  IADD3 R3, R44, 0x8, RZ ;  /* 0x000000082c037810 */ /* 0x000fe40007ffe0ff */
[C---:B------:R-:W-:Y:S02]  /*4910*/  IADD3 R33, R31.reuse, c[0x0][0x198], RZ ;  /* 0x000066001f217a10 */ /* 0x040fe40007ffe0ff */
[----:B-1----:R-:W-:Y:S02]  /*4920*/  PRMT R4, R12, 0x7632, R4 ;  /* 0x000076320c047816 */ /* 0x002fe40000000004 */
[----:B------:R-:W-:Y:S02]  /*4930*/  LEA.HI.X.SX32 R31, R31, R0, 0x1, P6 ;  /* 0x000000001f1f7211 */ /* 0x000fe400030f0eff */
[----:B------:R-:W-:Y:S02]  /*4940*/  ISETP.LT.AND P5, PT, R3, c[0x0][0x17c], !P0 ;  /* 0x00005f0003007a0c */ /* 0x000fe400047a1270 */
[----:B------:R-:W-:Y:S01]  /*4950*/  LEA R32, P6, R33, R2, 0x1 ;  /* 0x0000000221207211 */ /* 0x000fe200078c08ff */
[----:B------:R-:W-:Y:S01]  /*4960*/  @P4 STG.E.U16 [R28.64], R12 ;  /* 0x0000000c1c004986 */ /* 0x000fe2000c101508 */
[----:B------:R-:W-:-:S02]  /*4970*/  IADD3 R3, R44, 0x9, RZ ;  /* 0x000000092c037810 */ /* 0x000fc40007ffe0ff */
[C---:B------:R-:W-:Y:S01]  /*4980*/  IADD3 R35, R33.reuse, c[0x0][0x198], RZ ;  /* 0x0000660021237a10 */ /* 0x040fe20007ffe0ff */
[----:B------:R-:W-:Y:S01]  /*4990*/  @P3 STG.E.U16 [R30.64], R4 ;  /* 0x000000041e003986 */ /* 0x000fe2000c101508 */
[----:B------:R-:W-:Y:S02]  /*49a0*/  LEA.HI.X.SX32 R33, R33, R0, 0x1, P6 ;  /* 0x0000000021217211 */ /* 0x000fe400030f0eff */
[----:B------:R-:W-:Y:S01]  /*49b0*/  ISETP.LT.AND P4, PT, R3, c[0x0][0x17c], !P0 ;  /* 0x00005f0003007a0c */ /* 0x000fe20004781270 */
[----:B------:R1:W5:Y:S01]  /*49c0*/  LDS.128 R28, [R42+0x2000] ;  /* 0x002000002a1c7984 */ /* 0x0003620000000c00 */
[C---:B------:R-:W-:Y:S02]  /*49d0*/  LEA R36, P6, R35.reuse, R2, 0x1 ;  /* 0x0000000223247211 */ /* 0x040fe400078c08ff */
[----:B------:R-:W-:Y:S02]  /*49e0*/  IADD3 R3, R44, 0xa, RZ ;  /* 0x0000000a2c037810 */ /* 0x000fe40007ffe0ff */
[----:B------:R-:W-:-:S02]  /*49f0*/  IADD3 R41, R35, c[0x0][0x198], RZ ;  /* 0x0000660023297a10 */ /* 0x000fc40007ffe0ff */
[----:B------:R-:W-:Y:S02]  /*4a00*/  LEA.HI.X.SX32 R37, R35, R0, 0x1, P6 ;  /* 0x0000000023257211 */ /* 0x000fe400030f0eff */
[----:B------:R-:W-:Y:S02]  /*4a10*/  ISETP.LT.AND P3, PT, R3, c[0x0][0x17c], !P0 ;  /* 0x00005f0003007a0c */ /* 0x000fe40004761270 */
[C---:B--2---:R-:W-:Y:S02]  /*4a20*/  LEA R38, P6, R41.reuse, R2, 0x1 ;  /* 0x0000000229267211 */ /* 0x044fe400078c08ff */
[----:B------:R-:W-:Y:S01]  /*4a30*/  IADD3 R3, R44, 0xb, RZ ;  /* 0x0000000b2c037810 */ /* 0x000fe20007ffe0ff */
[----:B----4-:R-:W-:Y:S01]  /*4a40*/  @P2 STG.E.U16 [R32.64], R16 ;  /* 0x0000001020002986 */ /* 0x010fe2000c101508 */
[----:B------:R-:W-:Y:S02]  /*4a50*/  PRMT R8, R16, 0x7632, R8 ;  /* 0x0000763210087816 */ /* 0x000fe40000000008 */
[----:B------:R-:W-:Y:S01]  /*4a60*/  LEA.HI.X.SX32 R39, R41, R0, 0x1, P6 ;  /* 0x0000000029277211 */ /* 0x000fe200030f0eff */
[----:B------:R-:W2:Y:S01]  /*4a70*/  LDS.128 R32, [R34+0x2000] ;  /* 0x0020000022207984 */ /* 0x000ea20000000c00 */
[----:B------:R-:W-:-:S02]  /*4a80*/  ISETP.LT.AND P2, PT, R3, c[0x0][0x17c], !P0 ;  /* 0x00005f0003007a0c */ /* 0x000fc40004741270 */
[----:B------:R-:W-:Y:S02]  /*4a90*/  IADD3 R41, R41, c[0x0][0x198], RZ ;  /* 0x0000660029297a10 */ /* 0x000fe40007ffe0ff */
[C---:B------:R-:W-:Y:S01]  /*4aa0*/  IADD3 R3, R44.reuse, 0xc, RZ ;  /* 0x0000000c2c037810 */ /* 0x040fe20007ffe0ff */
[----:B------:R4:W-:Y:S01]  /*4ab0*/  @P1 STG.E.U16 [R36.64], R8 ;  /* 0x0000000824001986 */ /* 0x0009e2000c101508 */
[----:B------:R-:W-:Y:S02]  /*4ac0*/  LEA R40, P6, R41, R2, 0x1 ;  /* 0x0000000229287211 */ /* 0x000fe400078c08ff */
[----:B------:R-:W-:Y:S02]  /*4ad0*/  ISETP.LT.AND P1, PT, R3, c[0x0][0x17c], !P0 ;  /* 0x00005f0003007a0c */ /* 0x000fe40004721270 */
[C---:B------:R-:W-:Y:S02]  /*4ae0*/  IADD3 R43, R41.reuse, c[0x0][0x198], RZ ;  /* 0x00006600292b7a10 */ /* 0x040fe40007ffe0ff */
[----:B------:R-:W-:Y:S01]  /*4af0*/  IADD3 R3, R44, 0xd, RZ ;  /* 0x0000000d2c037810 */ /* 0x000fe20007ffe0ff */
[----:B0-----:R0:W-:Y:S01]  /*4b00*/  @P5 STG.E.U16 [R38.64], R20 ;  /* 0x0000001426005986 */ /* 0x0011e2000c101508 */
[----:B------:R-:W-:-:S02]  /*4b10*/  LEA.HI.X.SX32 R41, R41, R0, 0x1, P6 ;  /* 0x0000000029297211 */ /* 0x000fc400030f0eff */
[----:B-1----:R-:W-:Y:S02]  /*4b20*/  LEA R42, P6, R43, R2, 0x1 ;  /* 0x000000022b2a7211 */ /* 0x002fe400078c08ff */
[----:B------:R-:W-:Y:S02]  /*4b30*/  PRMT R4, R20, 0x7632, R4 ;  /* 0x0000763214047816 */ /* 0x000fe40000000004 */
[----:B------:R-:W-:Y:S02]  /*4b40*/  ISETP.LT.AND P5, PT, R3, c[0x0][0x17c], !P0 ;  /* 0x00005f0003007a0c */ /* 0x000fe400047a1270 */
[C---:B----4-:R-:W-:Y:S02]  /*4b50*/  IADD3 R37, R43.reuse, c[0x0][0x198], RZ ;  /* 0x000066002b257a10 */ /* 0x050fe40007ffe0ff */
[----:B------:R-:W-:Y:S01]  /*4b60*/  IADD3 R3, R44, 0xe, RZ ;  /* 0x0000000e2c037810 */ /* 0x000fe20007ffe0ff */
[----:B------:R1:W-:Y:S01]  /*4b70*/  @P4 STG.E.U16 [R40.64], R4 ;  /* 0x0000000428004986 */ /* 0x0003e2000c101508 */
[----:B------:R-:W-:-:S02]  /*4b80*/  LEA.HI.X.SX32 R43, R43, R0, 0x1, P6 ;  /* 0x000000002b2b7211 */ /* 0x000fc400030f0eff */
[----:B------:R-:W-:Y:S02]  /*4b90*/  LEA R36, P6, R37, R2, 0x1 ;  /* 0x0000000225247211 */ /* 0x000fe400078c08ff */
[----:B------:R-:W-:Y:S02]  /*4ba0*/  ISETP.LT.AND P4, PT, R3, c[0x0][0x17c], !P0 ;  /* 0x00005f0003007a0c */ /* 0x000fe40004781270 */
[C---:B0-----:R-:W-:Y:S02]  /*4bb0*/  IADD3 R39, R37.reuse, c[0x0][0x198], RZ ;  /* 0x0000660025277a10 */ /* 0x041fe40007ffe0ff */
[----:B------:R-:W-:Y:S01]  /*4bc0*/  IADD3 R3, R44, 0xf, RZ ;  /* 0x0000000f2c037810 */ /* 0x000fe20007ffe0ff */
[----:B---3--:R0:W-:Y:S01]  /*4bd0*/  @P3 STG.E.U16 [R42.64], R24 ;  /* 0x000000182a003986 */ /* 0x0081e2000c101508 */
[----:B------:R-:W-:Y:S02]  /*4be0*/  LEA.HI.X.SX32 R37, R37, R0, 0x1, P6 ;  /* 0x0000000025257211 */ /* 0x000fe400030f0eff */
[----:B------:R-:W-:-:S02]  /*4bf0*/  PRMT R8, R24, 0x7632, R8 ;  /* 0x0000763218087816 */ /* 0x000fc40000000008 */
[----:B------:R-:W-:Y:S02]  /*4c00*/  LEA R38, P6, R39, R2, 0x1 ;  /* 0x0000000227267211 */ /* 0x000fe400078c08ff */
[----:B------:R-:W-:Y:S02]  /*4c10*/  ISETP.LT.AND P3, PT, R3, c[0x0][0x17c], !P0 ;  /* 0x00005f0003007a0c */ /* 0x000fe40004761270 */
[C---:B-1----:R-:W-:Y:S02]  /*4c20*/  IADD3 R41, R39.reuse, c[0x0][0x198], RZ ;  /* 0x0000660027297a10 */ /* 0x042fe40007ffe0ff */
[----:B------:R-:W-:Y:S01]  /*4c30*/  IADD3 R3, R44, 0x10, RZ ;  /* 0x000000102c037810 */ /* 0x000fe20007ffe0ff */
[----:B------:R1:W-:Y:S01]  /*4c40*/  @P2 STG.E.U16 [R36.64], R8 ;  /* 0x0000000824002986 */ /* 0x0003e2000c101508 */
[----:B------:R-:W-:Y:S02]  /*4c50*/  LEA.HI.X.SX32 R39, R39, R0, 0x1, P6 ;  /* 0x0000000027277211 */ /* 0x000fe400030f0eff */
[----:B------:R-:W-:-:S02]  /*4c60*/  LEA R40, P6, R41, R2, 0x1 ;  /* 0x0000000229287211 */ /* 0x000fc400078c08ff */
[----:B------:R-:W-:Y:S02]  /*4c70*/  ISETP.LT.AND P2, PT, R3, c[0x0][0x17c], !P0 ;  /* 0x00005f0003007a0c */ /* 0x000fe40004741270 */
[C---:B0-----:R-:W-:Y:S02]  /*4c80*/  IADD3 R43, R41.reuse, c[0x0][0x198], RZ ;  /* 0x00006600292b7a10 */ /* 0x041fe40007ffe0ff */
[----:B------:R-:W-:Y:S01]  /*4c90*/  IADD3 R3, R44, 0x11, RZ ;  /* 0x000000112c037810 */ /* 0x000fe20007ffe0ff */
[----:B-----5:R0:W-:Y:S01]  /*4ca0*/  @P1 STG.E.U16 [R38.64], R28 ;  /* 0x0000001c26001986 */ /* 0x0201e2000c101508 */
[----:B------:R-:W-:Y:S02]  /*4cb0*/  LEA.HI.X.SX32 R41, R41, R0, 0x1, P6 ;  /* 0x0000000029297211 */ /* 0x000fe400030f0eff */
[----:B------:R-:W-:Y:S02]  /*4cc0*/  LEA R42, P6, R43, R2, 0x1 ;  /* 0x000000022b2a7211 */ /* 0x000fe400078c08ff */
[----:B------:R-:W-:-:S02]  /*4cd0*/  PRMT R20, R28, 0x7632, R20 ;  /* 0x000076321c147816 */ /* 0x000fc40000000014 */
[----:B------:R-:W-:Y:S02]  /*4ce0*/  ISETP.LT.AND P1, PT, R3, c[0x0][0x17c], !P0 ;  /* 0x00005f0003007a0c */ /* 0x000fe40004721270 */
[C---:B-1----:R-:W-:Y:S02]  /*4cf0*/  IADD3 R37, R43.reuse, c[0x0][0x198], RZ ;  /* 0x000066002b257a10 */ /* 0x042fe40007ffe0ff */
[----:B------:R-:W-:Y:S01]  /*4d00*/  IADD3 R3, R44, 0x12, RZ ;  /* 0x000000122c037810 */ /* 0x000fe20007ffe0ff */
[----:B------:R1:W-:Y:S01]  /*4d10*/  @P5 STG.E.U16 [R40.64], R20 ;  /* 0x0000001428005986 */ /* 0x0003e2000c101508 */
[----:B------:R-:W-:Y:S02]  /*4d20*/  LEA.HI.X.SX32 R43, R43, R0, 0x1, P6 ;  /* 0x000000002b2b7211 */ /* 0x000fe400030f0eff */
[----:B------:R-:W-:Y:S02]  /*4d30*/  LEA R36, P6, R37, R2, 0x1 ;  /* 0x0000000225247211 */ /* 0x000fe400078c08ff */
[----:B------:R-:W-:-:S02]  /*4d40*/  ISETP.LT.AND P5, PT, R3, c[0x0][0x17c], !P0 ;  /* 0x00005f0003007a0c */ /* 0x000fc400047a1270 */
[C---:B0-----:R-:W-:Y:S02]  /*4d50*/  IADD3 R39, R37.reuse, c[0x0][0x198], RZ ;  /* 0x0000660025277a10 */ /* 0x041fe40007ffe0ff */
[----:B------:R-:W-:Y:S01]  /*4d60*/  IADD3 R3, R44, 0x13, RZ ;  /* 0x000000132c037810 */ /* 0x000fe20007ffe0ff */
[----:B--2---:R0:W-:Y:S01]  /*4d70*/  @P4 STG.E.U16 [R42.64], R32 ;  /* 0x000000202a004986 */ /* 0x0041e2000c101508 */
[----:B------:R-:W-:Y:S02]  /*4d80*/  LEA.HI.X.SX32 R37, R37, R0, 0x1, P6 ;  /* 0x0000000025257211 */ /* 0x000fe400030f0eff */
[----:B------:R-:W-:Y:S02]  /*4d90*/  PRMT R4, R32, 0x7632, R4 ;  /* 0x0000763220047816 */ /* 0x000fe40000000004 */
[----:B------:R-:W-:Y:S02]  /*4da0*/  LEA R38, P6, R39, R2, 0x1 ;  /* 0x0000000227267211 */ /* 0x000fe400078c08ff */
[----:B------:R-:W-:-:S02]  /*4db0*/  ISETP.LT.AND P4, PT, R3, c[0x0][0x17c], !P0 ;  /* 0x00005f0003007a0c */ /* 0x000fc40004781270 */
[C---:B-1----:R-:W-:Y:S02]  /*4dc0*/  IADD3 R41, R39.reuse, c[0x0][0x198], RZ ;  /* 0x0000660027297a10 */ /* 0x042fe40007ffe0ff */
[----:B------:R-:W-:Y:S01]  /*4dd0*/  IADD3 R3, R44, 0x14, RZ ;  /* 0x000000142c037810 */ /* 0x000fe20007ffe0ff */
[----:B------:R1:W-:Y:S01]  /*4de0*/  @P3 STG.E.U16 [R36.64], R4 ;  /* 0x0000000424003986 */ /* 0x0003e2000c101508 */
[----:B------:R-:W-:Y:S02]  /*4df0*/  LEA.HI.X.SX32 R39, R39, R0, 0x1, P6 ;  /* 0x0000000027277211 */ /* 0x000fe400030f0eff */
[----:B------:R-:W-:Y:S02]  /*4e00*/  LEA R40, P6, R41, R2, 0x1 ;  /* 0x0000000229287211 */ /* 0x000fe400078c08ff */
[----:B------:R-:W-:Y:S02]  /*4e10*/  ISETP.LT.AND P3, PT, R3, c[0x0][0x17c], !P0 ;  /* 0x00005f0003007a0c */ /* 0x000fe40004761270 */
[----:B0-----:R-:W-:-:S02]  /*4e20*/  IADD3 R43, R41, c[0x0][0x198], RZ ;  /* 0x00006600292b7a10 */ /* 0x001fc40007ffe0ff */
[----:B------:R-:W-:Y:S01]  /*4e30*/  IADD3 R3, R44, 0x15, RZ ;  /* 0x000000152c037810 */ /* 0x000fe20007ffe0ff */
[----:B------:R0:W-:Y:S01]  /*4e40*/  @P2 STG.E.U16 [R38.64], R9 ;  /* 0x0000000926002986 */ /* 0x0001e2000c101508 */
[----:B------:R-:W-:Y:S02]  /*4e50*/  LEA.HI.X.SX32 R41, R41, R0, 0x1, P6 ;  /* 0x0000000029297211 */ /* 0x000fe400030f0eff */
[----:B------:R-:W-:Y:S02]  /*4e60*/  LEA R42, P6, R43, R2, 0x1 ;  /* 0x000000022b2a7211 */ /* 0x000fe400078c08ff */
[----:B------:R-:W-:Y:S02]  /*4e70*/  PRMT R20, R9, 0x7632, R20 ;  /* 0x0000763209147816 */ /* 0x000fe40000000014 */
[----:B------:R-:W-:Y:S02]  /*4e80*/  ISETP.LT.AND P2, PT, R3, c[0x0][0x17c], !P0 ;  /* 0x00005f0003007a0c */ /* 0x000fe40004741270 */
[----:B-1----:R-:W-:-:S02]  /*4e90*/  IADD3 R37, R43, c[0x0][0x198], RZ ;  /* 0x000066002b257a10 */ /* 0x002fc40007ffe0ff */
[C---:B------:R-:W-:Y:S01]  /*4ea0*/  IADD3 R3, R44.reuse, 0x16, RZ ;  /* 0x000000162c037810 */ /* 0x040fe20007ffe0ff */
[----:B------:R1:W-:Y:S01]  /*4eb0*/  @P1 STG.E.U16 [R40.64], R20 ;  /* 0x0000001428001986 */ /* 0x0003e2000c101508 */
[----:B------:R-:W-:Y:S02]  /*4ec0*/  LEA.HI.X.SX32 R43, R43, R0, 0x1, P6 ;  /* 0x000000002b2b7211 */ /* 0x000fe400030f0eff */
[----:B------:R-:W-:Y:S02]  /*4ed0*/  LEA R36, P6, R37, R2, 0x1 ;  /* 0x0000000225247211 */ /* 0x000fe400078c08ff */
[----:B------:R-:W-:Y:S02]  /*4ee0*/  ISETP.LT.AND P1, PT, R3, c[0x0][0x17c], !P0 ;  /* 0x00005f0003007a0c */ /* 0x000fe40004721270 */
[C---:B0-----:R-:W-:Y:S02]  /*4ef0*/  IADD3 R9, R37.reuse, c[0x0][0x198], RZ ;  /* 0x0000660025097a10 */ /* 0x041fe40007ffe0ff */
[----:B------:R-:W-:Y:S01]  /*4f00*/  IADD3 R3, R44, 0x17, RZ ;  /* 0x000000172c037810 */ /* 0x000fe20007ffe0ff */
[----:B------:R0:W-:Y:S01]  /*4f10*/  @P5 STG.E.U16 [R42.64], R5 ;  /* 0x000000052a005986 */ /* 0x0001e2000c101508 */
[----:B------:R-:W-:-:S02]  /*4f20*/  LEA.HI.X.SX32 R37, R37, R0, 0x1, P6 ;  /* 0x0000000025257211 */ /* 0x000fc400030f0eff */
[----:B------:R-:W-:Y:S02]  /*4f30*/  PRMT R12, R5, 0x7632, R12 ;  /* 0x00007632050c7816 */ /* 0x000fe4000000000c */
[----:B------:R-:W-:Y:S02]  /*4f40*/  LEA R8, P6, R9, R2, 0x1 ;  /* 0x0000000209087211 */ /* 0x000fe400078c08ff */
[----:B------:R-:W-:Y:S02]  /*4f50*/  ISETP.LT.AND P5, PT, R3, c[0x0][0x17c], !P0 ;  /* 0x00005f0003007a0c */ /* 0x000fe400047a1270 */
[C---:B------:R-:W-:Y:S02]  /*4f60*/  IADD3 R39, R9.reuse, c[0x0][0x198], RZ ;  /* 0x0000660009277a10 */ /* 0x040fe40007ffe0ff */
[----:B------:R-:W-:Y:S01]  /*4f70*/  IADD3 R3, R44, 0x18, RZ ;  /* 0x000000182c037810 */ /* 0x000fe20007ffe0ff */
[----:B------:R2:W-:Y:S01]  /*4f80*/  @P4 STG.E.U16 [R36.64], R12 ;  /* 0x0000000c24004986 */ /* 0x0005e2000c101508 */
[----:B------:R-:W-:-:S02]  /*4f90*/  LEA.HI.X.SX32 R9, R9, R0, 0x1, P6 ;  /* 0x0000000009097211 */ /* 0x000fc400030f0eff */
[----:B------:R-:W-:Y:S02]  /*4fa0*/  LEA R4, P6, R39, R2, 0x1 ;  /* 0x0000000227047211 */ /* 0x000fe400078c08ff */
[----:B------:R-:W-:Y:S02]  /*4fb0*/  ISETP.LT.AND P4, PT, R3, c[0x0][0x17c], !P0 ;  /* 0x00005f0003007a0c */ /* 0x000fe40004781270 */
[C---:B-1----:R-:W-:Y:S02]  /*4fc0*/  IADD3 R41, R39.reuse, c[0x0][0x198], RZ ;  /* 0x0000660027297a10 */ /* 0x042fe40007ffe0ff */
[----:B------:R-:W-:Y:S01]  /*4fd0*/  IADD3 R3, R44, 0x19, RZ ;  /* 0x000000192c037810 */ /* 0x000fe20007ffe0ff */
[----:B------:R1:W-:Y:S01]  /*4fe0*/  @P3 STG.E.U16 [R8.64], R13 ;  /* 0x0000000d08003986 */ /* 0x0003e2000c101508 */
[----:B0-----:R-:W-:Y:S02]  /*4ff0*/  LEA.HI.X.SX32 R5, R39, R0, 0x1, P6 ;  /* 0x0000000027057211 */ /* 0x001fe400030f0eff */
[----:B------:R-:W-:-:S02]  /*5000*/  LEA R38, P6, R41, R2, 0x1 ;  /* 0x0000000229267211 */ /* 0x000fc400078c08ff */
[----:B--2---:R-:W-:Y:S02]  /*5010*/  PRMT R12, R13, 0x7632, R12 ;  /* 0x000076320d0c7816 */ /* 0x004fe4000000000c */
[----:B------:R-:W-:Y:S02]  /*5020*/  ISETP.LT.AND P3, PT, R3, c[0x0][0x17c], !P0 ;  /* 0x00005f0003007a0c */ /* 0x000fe40004761270 */
[C---:B------:R-:W-:Y:S02]  /*5030*/  IADD3 R37, R41.reuse, c[0x0][0x198], RZ ;  /* 0x0000660029257a10 */ /* 0x040fe40007ffe0ff */
[----:B------:R-:W-:Y:S01]  /*5040*/  IADD3 R3, R44, 0x1a, RZ ;  /* 0x0000001a2c037810 */ /* 0x000fe20007ffe0ff */
[----:B------:R0:W-:Y:S01]  /*5050*/  @P2 STG.E.U16 [R4.64], R12 ;  /* 0x0000000c04002986 */ /* 0x0001e2000c101508 */
[----:B------:R-:W-:Y:S02]  /*5060*/  LEA.HI.X.SX32 R39, R41, R0, 0x1, P6 ;  /* 0x0000000029277211 */ /* 0x000fe400030f0eff */
[----:B------:R-:W-:-:S02]  /*5070*/  LEA R36, P6, R37, R2, 0x1 ;  /* 0x0000000225247211 */ /* 0x000fc400078c08ff */
[----:B------:R-:W-:Y:S02]  /*5080*/  ISETP.LT.AND P2, PT, R3, c[0x0][0x17c], !P0 ;  /* 0x00005f0003007a0c */ /* 0x000fe40004741270 */
[C---:B-1----:R-:W-:Y:S02]  /*5090*/  IADD3 R9, R37.reuse, c[0x0][0x198], RZ ;  /* 0x0000660025097a10 */ /* 0x042fe40007ffe0ff */
[----:B------:R-:W-:Y:S01]  /*50a0*/  IADD3 R3, R44, 0x1b, RZ ;  /* 0x0000001b2c037810 */ /* 0x000fe20007ffe0ff */
[----:B------:R1:W-:Y:S01]  /*50b0*/  @P1 STG.E.U16 [R38.64], R17 ;  /* 0x0000001126001986 */ /* 0x0003e2000c101508 */
[----:B------:R-:W-:Y:S02]  /*50c0*/  LEA.HI.X.SX32 R37, R37, R0, 0x1, P6 ;  /* 0x0000000025257211 */ /* 0x000fe400030f0eff */
[----:B------:R-:W-:Y:S02]  /*50d0*/  PRMT R16, R17, 0x7632, R16 ;  /* 0x0000763211107816 */ /* 0x000fe40000000010 */
[----:B------:R-:W-:-:S02]  /*50e0*/  LEA R8, P6, R9, R2, 0x1 ;  /* 0x0000000209087211 */ /* 0x000fc400078c08ff */
[----:B------:R-:W-:Y:S02]  /*50f0*/  ISETP.LT.AND P1, PT, R3, c[0x0][0x17c], !P0 ;  /* 0x00005f0003007a0c */ /* 0x000fe40004721270 */
[C---:B0-----:R-:W-:Y:S02]  /*5100*/  IADD3 R5, R9.reuse, c[0x0][0x198], RZ ;  /* 0x0000660009057a10 */ /* 0x041fe40007ffe0ff */
[----:B------:R-:W-:Y:S01]  /*5110*/  IADD3 R3, R44, 0x1c, RZ ;  /* 0x0000001c2c037810 */ /* 0x000fe20007ffe0ff */
[----:B------:R0:W-:Y:S01]  /*5120*/  @P5 STG.E.U16 [R36.64], R16 ;  /* 0x0000001024005986 */ /* 0x0001e2000c101508 */
[----:B------:R-:W-:Y:S02]  /*5130*/  LEA.HI.X.SX32 R9, R9, R0, 0x1, P6 ;  /* 0x0000000009097211 */ /* 0x000fe400030f0eff */
[----:B------:R-:W-:Y:S02]  /*5140*/  LEA R4, P6, R5, R2, 0x1 ;  /* 0x0000000205047211 */ /* 0x000fe400078c08ff */
[----:B------:R-:W-:-:S02]  /*5150*/  ISETP.LT.AND P5, PT, R3, c[0x0][0x17c], !P0 ;  /* 0x00005f0003007a0c */ /* 0x000fc400047a1270 */
[C---:B------:R-:W-:Y:S02]  /*5160*/  IADD3 R13, R5.reuse, c[0x0][0x198], RZ ;  /* 0x00006600050d7a10 */ /* 0x040fe40007ffe0ff */
[----:B------:R-:W-:Y:S01]  /*5170*/  IADD3 R3, R44, 0x1d, RZ ;  /* 0x0000001d2c037810 */ /* 0x000fe20007ffe0ff */
[----:B------:R2:W-:Y:S01]  /*5180*/  @P4 STG.E.U16 [R8.64], R21 ;  /* 0x0000001508004986 */ /* 0x0005e2000c101508 */
[----:B------:R-:W-:Y:S02]  /*5190*/  LEA.HI.X.SX32 R5, R5, R0, 0x1, P6 ;  /* 0x0000000005057211 */ /* 0x000fe400030f0eff */
[----:B------:R-:W-:Y:S02]  /*51a0*/  LEA R12, P6, R13, R2, 0x1 ;  /* 0x000000020d0c7211 */ /* 0x000fe400078c08ff */
[----:B------:R-:W-:Y:S02]  /*51b0*/  PRMT R20, R21, 0x7632, R20 ;  /* 0x0000763215147816 */ /* 0x000fe40000000014 */
[----:B------:R-:W-:-:S02]  /*51c0*/  ISETP.LT.AND P4, PT, R3, c[0x0][0x17c], !P0 ;  /* 0x00005f0003007a0c */ /* 0x000fc40004781270 */
[C---:B-1----:R-:W-:Y:S02]  /*51d0*/  IADD3 R17, R13.reuse, c[0x0][0x198], RZ ;  /* 0x000066000d117a10 */ /* 0x042fe40007ffe0ff */
[----:B------:R-:W-:Y:S01]  /*51e0*/  IADD3 R3, R44, 0x1e, RZ ;  /* 0x0000001e2c037810 */ /* 0x000fe20007ffe0ff */
[----:B------:R1:W-:Y:S01]  /*51f0*/  @P3 STG.E.U16 [R4.64], R20 ;  /* 0x0000001404003986 */ /* 0x0003e2000c101508 */
[----:B------:R-:W-:Y:S02]  /*5200*/  LEA.HI.X.SX32 R13, R13, R0, 0x1, P6 ;  /* 0x000000000d0d7211 */ /* 0x000fe400030f0eff */
[----:B0-----:R-:W-:Y:S02]  /*5210*/  LEA R16, P6, R17, R2, 0x1 ;  /* 0x0000000211107211 */ /* 0x001fe400078c08ff */
[----:B------:R-:W-:Y:S02]  /*5220*/  ISETP.LT.AND P3, PT, R3, c[0x0][0x17c], !P0 ;  /* 0x00005f0003007a0c */ /* 0x000fe40004761270 */
[----:B--2---:R-:W-:-:S02]  /*5230*/  IADD3 R9, R17, c[0x0][0x198], RZ ;  /* 0x0000660011097a10 */ /* 0x004fc40007ffe0ff */
[----:B------:R-:W-:Y:S01]  /*5240*/  IADD3 R3, R44, 0x1f, RZ ;  /* 0x0000001f2c037810 */ /* 0x000fe20007ffe0ff */
[----:B------:R0:W-:Y:S01]  /*5250*/  @P2 STG.E.U16 [R12.64], R25 ;  /* 0x000000190c002986 */ /* 0x0001e2000c101508 */
[----:B------:R-:W-:Y:S02]  /*5260*/  LEA.HI.X.SX32 R17, R17, R0, 0x1, P6 ;  /* 0x0000000011117211 */ /* 0x000fe400030f0eff */
[----:B------:R-:W-:Y:S02]  /*5270*/  PRMT R21, R25, 0x7632, R21 ;  /* 0x0000763219157816 */ /* 0x000fe40000000015 */
[----:B------:R-:W-:Y:S02]  /*5280*/  LEA R8, P6, R9, R2, 0x1 ;  /* 0x0000000209087211 */ /* 0x000fe400078c08ff */
        /* <DEDUP_REMOVED lines=11> */
[----:B------:R-:W-:Y:S02]  /*5340*/  LEA R12, P6, R13, R2, 0x1 ;  /* 0x000000020d0c7211 */ /* 0x000fe400078c08ff */
[----:B------:R-:W-:Y:S02]  /*5350*/  PRMT R20, R29, 0x7632, R20 ;  /* 0x000076321d147816 */ /* 0x000fe40000000014 */
[----:B------:R-:W-:Y:S02]  /*5360*/  ISETP.LT.AND P5, PT, R3, c[0x0][0x17c], !P0 ;  /* 0x00005f0003007a0c */ /* 0x000fe400047a1270 */
[C---:B-1----:R-:W-:Y:S02]  /*5370*/  IADD3 R17, R13.reuse, c[0x0][0x198], RZ ;  /* 0x000066000d117a10 */ /* 0x042fe40007ffe0ff */
[----:B------:R-:W-:Y:S01]  /*5380*/  IADD3 R3, R44, 0x22, RZ ;  /* 0x000000222c037810 */ /* 0x000fe20007ffe0ff */
[----:B------:R1:W-:Y:S01]  /*5390*/  @P4 STG.E.U16 [R4.64], R20 ;  /* 0x0000001404004986 */ /* 0x0003e2000c101508 */
[----:B------:R-:W-:-:S02]  /*53a0*/  LEA.HI.X.SX32 R13, R13, R0, 0x1, P6 ;  /* 0x000000000d0d7211 */ /* 0x000fc400030f0eff */
[----:B------:R-:W-:Y:S02]  /*53b0*/  LEA R16, P6, R17, R2, 0x1 ;  /* 0x0000000211107211 */ /* 0x000fe400078c08ff */
[----:B------:R-:W-:Y:S02]  /*53c0*/  ISETP.LT.AND P4, PT, R3, c[0x0][0x17c], !P0 ;  /* 0x00005f0003007a0c */ /* 0x000fe40004781270 */
[C---:B0-----:R-:W-:Y:S02]  /*53d0*/  IADD3 R9, R17.reuse, c[0x0][0x198], RZ ;  /* 0x0000660011097a10 */ /* 0x041fe40007ffe0ff */
[----:B------:R-:W-:Y:S01]  /*53e0*/  IADD3 R3, R44, 0x23, RZ ;  /* 0x000000232c037810 */ /* 0x000fe20007ffe0ff */
[----:B------:R0:W-:Y:S01]  /*53f0*/  @P3 STG.E.U16 [R12.64], R33 ;  /* 0x000000210c003986 */ /* 0x0001e2000c101508 */
        /* <DEDUP_REMOVED lines=12> */
[----:B------:R0:W-:Y:S01]  /*54c0*/  @P1 STG.E.U16 [R8.64], R10 ;  /* 0x0000000a08001986 */ /* 0x0001e2000c101508 */
        /* <DEDUP_REMOVED lines=12> */
[----:B------:R0:W-:Y:S01]  /*5590*/  @P4 STG.E.U16 [R12.64], R6 ;  /* 0x000000060c004986 */ /* 0x0001e2000c101508 */
        /* <DEDUP_REMOVED lines=40> */
[----:B------:R-:W-:-:S02]  /*5820*/  LEA R12, P6, R13, R2, 0x1 ;  /* 0x000000020d0c7211 */ /* 0x000fc400078c08ff */
[----:B------:R-:W-:Y:S02]  /*5830*/  PRMT R6, R22, 0x7632, R6 ;  /* 0x0000763216067816 */ /* 0x000fe40000000006 */
        /* <DEDUP_REMOVED lines=11> */
[----:B------:R-:W-:Y:S02]  /*58f0*/  PRMT R10, R26, 0x7632, R10 ;  /* 0x000076321a0a7816 */ /* 0x000fe4000000000a */
[----:B------:R-:W-:-:S02]  /*5900*/  LEA R8, P6, R9, R2, 0x1 ;  /* 0x0000000209087211 */ /* 0x000fc400078c08ff */
        /* <DEDUP_REMOVED lines=46> */
[----:B------:R-:W-:Y:S02]  /*5bf0*/  IADD3 R3, R44, 0x37, RZ ;  /* 0x000000372c037810 */ /* 0x000fe40007ffe0ff */
[C---:B0-----:R-:W-:Y:S01]  /*5c00*/  IADD3 R9, R17.reuse, c[0x0][0x198], RZ ;  /* 0x0000660011097a10 */ /* 0x041fe20007ffe0ff */
[----:B------:R0:W-:Y:S01]  /*5c10*/  @P3 STG.E.U16 [R12.64], R7 ;  /* 0x000000070c003986 */ /* 0x0001e2000c101508 */
[----:B------:R-:W-:Y:S02]  /*5c20*/  LEA.HI.X.SX32 R17, R17, R0, 0x1, P6 ;  /* 0x0000000011117211 */ /* 0x000fe400030f0eff */
[----:B-1----:R-:W-:-:S02]  /*5c30*/  PRMT R5, R7, 0x7632, R5 ;  /* 0x0000763207057816 */ /* 0x002fc40000000005 */
[----:B------:R-:W-:Y:S02]  /*5c40*/  ISETP.LT.AND P3, PT, R3, c[0x0][0x17c], !P0 ;  /* 0x00005f0003007a0c */ /* 0x000fe40004761270 */
[C---:B------:R-:W-:Y:S02]  /*5c50*/  LEA R4, P6, R9.reuse, R2, 0x1 ;  /* 0x0000000209047211 */ /* 0x040fe400078c08ff */
[C---:B------:R-:W-:Y:S02]  /*5c60*/  IADD3 R3, R44.reuse, 0x38, RZ ;  /* 0x000000382c037810 */ /* 0x040fe40007ffe0ff */
[----:B------:R-:W-:Y:S01]  /*5c70*/  IADD3 R11, R9, c[0x0][0x198], RZ ;  /* 0x00006600090b7a10 */ /* 0x000fe20007ffe0ff */
[----:B------:R1:W-:Y:S01]  /*5c80*/  @P2 STG.E.U16 [R16.64], R5 ;  /* 0x0000000510002986 */ /* 0x0003e2000c101508 */
[----:B------:R-:W-:Y:S02]  /*5c90*/  ISETP.LT.AND P2, PT, R3, c[0x0][0x17c], !P0 ;  /* 0x00005f0003007a0c */ /* 0x000fe40004741270 */
[----:B------:R-:W-:-:S02]  /*5ca0*/  IADD3 R3, R44, 0x39, RZ ;  /* 0x000000392c037810 */ /* 0x000fc40007ffe0ff */
[----:B0-----:R-:W-:Y:S02]  /*5cb0*/  IADD3 R7, R11, c[0x0][0x198], RZ ;  /* 0x000066000b077a10 */ /* 0x001fe40007ffe0ff */
[----:B------:R-:W-:Y:S02]  /*5cc0*/  PRMT R13, R15, 0x7632, R13 ;  /* 0x000076320f0d7816 */ /* 0x000fe4000000000d */
[----:B-1----:R-:W-:Y:S02]  /*5cd0*/  LEA.HI.X.SX32 R5, R9, R0, 0x1, P6 ;  /* 0x0000000009057211 */ /* 0x002fe400030f0eff */
[----:B------:R-:W-:-:S03]  /*5ce0*/  LEA R8, P6, R11, R2, 0x1 ;  /* 0x000000020b087211 */ /* 0x000fc600078c08ff */
[----:B------:R0:W-:Y:S01]  /*5cf0*/  @P1 STG.E.U16 [R4.64], R15 ;  /* 0x0000000f04001986 */ /* 0x0001e2000c101508 */
[----:B------:R-:W-:Y:S02]  /*5d00*/  LEA.HI.X.SX32 R9, R11, R0, 0x1, P6 ;  /* 0x000000000b097211 */ /* 0x000fe400030f0eff */
[----:B------:R-:W-:Y:S02]  /*5d10*/  ISETP.LT.AND P1, PT, R3, c[0x0][0x17c], !P0 ;  /* 0x00005f0003007a0c */ /* 0x000fe40004721270 */
[C---:B------:R-:W-:Y:S02]  /*5d20*/  LEA R6, P6, R7.reuse, R2, 0x1 ;  /* 0x0000000207067211 */ /* 0x040fe400078c08ff */
[----:B------:R-:W-:Y:S02]  /*5d30*/  IADD3 R3, R44, 0x3a, RZ ;  /* 0x0000003a2c037810 */ /* 0x000fe40007ffe0ff */
[C---:B------:R-:W-:Y:S01]  /*5d40*/  IADD3 R11, R7.reuse, c[0x0][0x198], RZ ;  /* 0x00006600070b7a10 */ /* 0x040fe20007ffe0ff */
[----:B------:R1:W-:Y:S01]  /*5d50*/  @P5 STG.E.U16 [R8.64], R13 ;  /* 0x0000000d08005986 */ /* 0x0003e2000c101508 */
[----:B------:R-:W-:-:S02]  /*5d60*/  LEA.HI.X.SX32 R7, R7, R0, 0x1, P6 ;  /* 0x0000000007077211 */ /* 0x000fc400030f0eff */
[----:B------:R-:W-:Y:S02]  /*5d70*/  ISETP.LT.AND P5, PT, R3, c[0x0][0x17c], !P0 ;  /* 0x00005f0003007a0c */ /* 0x000fe400047a1270 */
[C---:B------:R-:W-:Y:S02]  /*5d80*/  LEA R10, P6, R11.reuse, R2, 0x1 ;  /* 0x000000020b0a7211 */ /* 0x040fe400078c08ff */
[----:B0-----:R-:W-:Y:S02]  /*5d90*/  IADD3 R5, R11, c[0x0][0x198], RZ ;  /* 0x000066000b057a10 */ /* 0x001fe40007ffe0ff */
[----:B------:R-:W-:Y:S01]  /*5da0*/  IADD3 R3, R44, 0x3b, RZ ;  /* 0x0000003b2c037810 */ /* 0x000fe20007ffe0ff */
[----:B------:R0:W-:Y:S01]  /*5db0*/  @P4 STG.E.U16 [R6.64], R19 ;  /* 0x0000001306004986 */ /* 0x0001e2000c101508 */
[----:B------:R-:W-:Y:S02]  /*5dc0*/  PRMT R12, R19, 0x7632, R12 ;  /* 0x00007632130c7816 */ /* 0x000fe4000000000c */
[----:B------:R-:W-:-:S02]  /*5dd0*/  LEA.HI.X.SX32 R11, R11, R0, 0x1, P6 ;  /* 0x000000000b0b7211 */ /* 0x000fc400030f0eff */
[----:B-1----:R-:W-:Y:S02]  /*5de0*/  IADD3 R9, R5, c[0x0][0x198], RZ ;  /* 0x0000660005097a10 */ /* 0x002fe40007ffe0ff */
[----:B------:R-:W-:Y:S02]  /*5df0*/  ISETP.LT.AND P4, PT, R3, c[0x0][0x17c], !P0 ;  /* 0x00005f0003007a0c */ /* 0x000fe40004781270 */
[----:B------:R-:W-:Y:S02]  /*5e00*/  LEA R4, P6, R5, R2, 0x1 ;  /* 0x0000000205047211 */ /* 0x000fe400078c08ff */
[----:B------:R-:W-:Y:S01]  /*5e10*/  IADD3 R3, R44, 0x3c, RZ ;  /* 0x0000003c2c037810 */ /* 0x000fe20007ffe0ff */
[----:B------:R1:W-:Y:S01]  /*5e20*/  @P3 STG.E.U16 [R10.64], R12 ;  /* 0x0000000c0a003986 */ /* 0x0003e2000c101508 */
[----:B------:R-:W-:Y:S02]  /*5e30*/  IADD3 R13, R9, c[0x0][0x198], RZ ;  /* 0x00006600090d7a10 */ /* 0x000fe40007ffe0ff */
[----:B------:R-:W-:-:S02]  /*5e40*/  LEA.HI.X.SX32 R5, R5, R0, 0x1, P6 ;  /* 0x0000000005057211 */ /* 0x000fc400030f0eff */
[----:B------:R-:W-:Y:S02]  /*5e50*/  ISETP.LT.AND P3, PT, R3, c[0x0][0x17c], !P0 ;  /* 0x00005f0003007a0c */ /* 0x000fe40004761270 */
[----:B------:R-:W-:Y:S02]  /*5e60*/  IADD3 R3, R44, 0x3d, RZ ;  /* 0x0000003d2c037810 */ /* 0x000fe40007ffe0ff */
[----:B------:R-:W-:Y:S02]  /*5e70*/  LEA R8, P6, R9, R2, 0x1 ;  /* 0x0000000209087211 */ /* 0x000fe400078c08ff */
[----:B------:R-:W-:Y:S01]  /*5e80*/  IADD3 R15, R13, c[0x0][0x198], RZ ;  /* 0x000066000d0f7a10 */ /* 0x000fe20007ffe0ff */
[----:B------:R-:W-:Y:S01]  /*5e90*/  @P2 STG.E.U16 [R4.64], R23 ;  /* 0x0000001704002986 */ /* 0x000fe2000c101508 */
[----:B------:R-:W-:Y:S02]  /*5ea0*/  ISETP.LT.AND P2, PT, R3, c[0x0][0x17c], !P0 ;  /* 0x00005f0003007a0c */ /* 0x000fe40004741270 */
[----:B0-----:R-:W-:-:S02]  /*5eb0*/  PRMT R7, R23, 0x7632, R7 ;  /* 0x0000763217077816 */ /* 0x001fc40000000007 */
[----:B------:R-:W-:Y:S02]  /*5ec0*/  LEA.HI.X.SX32 R9, R9, R0, 0x1, P6 ;  /* 0x0000000009097211 */ /* 0x000fe400030f0eff */
[----:B------:R-:W-:Y:S02]  /*5ed0*/  IADD3 R3, R15, c[0x0][0x198], RZ ;  /* 0x000066000f037a10 */ /* 0x000fe40007ffe0ff */
[-C--:B------:R-:W-:Y:S01]  /*5ee0*/  LEA R6, P6, R13, R2.reuse, 0x1 ;  /* 0x000000020d067211 */ /* 0x080fe200078c08ff */
[----:B------:R0:W-:Y:S01]  /*5ef0*/  @P1 STG.E.U16 [R8.64], R7 ;  /* 0x0000000708001986 */ /* 0x0001e2000c101508 */
[----:B------:R-:W-:Y:S02]  /*5f00*/  IADD3 R17, R3, c[0x0][0x198], RZ ;  /* 0x0000660003117a10 */ /* 0x000fe40007ffe0ff */
[----:B-1----:R-:W-:Y:S02]  /*5f10*/  LEA R10, P1, R15, R2, 0x1 ;  /* 0x000000020f0a7211 */ /* 0x002fe400078208ff */
[----:B------:R-:W-:-:S02]  /*5f20*/  IADD3 R19, R17, c[0x0][0x198], RZ ;  /* 0x0000660011137a10 */ /* 0x000fc40007ffe0ff */
[-C--:B------:R-:W-:Y:S02]  /*5f30*/  LEA.HI.X.SX32 R11, R15, R0.reuse, 0x1, P1 ;  /* 0x000000000f0b7211 */ /* 0x080fe400008f0eff */
[----:B0-----:R-:W-:Y:S02]  /*5f40*/  LEA.HI.X.SX32 R7, R13, R0, 0x1, P6 ;  /* 0x000000000d077211 */ /* 0x001fe400030f0eff */
[-C--:B------:R-:W-:Y:S02]  /*5f50*/  LEA R12, P6, R3, R2.reuse, 0x1 ;  /* 0x00000002030c7211 */ /* 0x080fe400078c08ff */
[----:B------:R-:W-:Y:S02]  /*5f60*/  LEA R8, P1, R19, R2, 0x1 ;  /* 0x0000000213087211 */ /* 0x000fe400078208ff */
[----:B------:R-:W-:Y:S02]  /*5f70*/  LEA.HI.X.SX32 R13, R3, R0, 0x1, P6 ;  /* 0x00000000030d7211 */ /* 0x000fe400030f0eff */
[----:B------:R-:W-:-:S02]  /*5f80*/  LEA R4, P6, R17, R2, 0x1 ;  /* 0x0000000211047211 */ /* 0x000fc400078c08ff */
[C---:B------:R-:W-:Y:S02]  /*5f90*/  IADD3 R14, R44.reuse, 0x3e, RZ ;  /* 0x0000003e2c0e7810 */ /* 0x040fe40007ffe0ff */
[----:B------:R-:W-:Y:S02]  /*5fa0*/  IADD3 R15, R19, c[0x0][0x198], RZ ;  /* 0x00006600130f7a10 */ /* 0x000fe40007ffe0ff */
[----:B------:R-:W-:Y:S02]  /*5fb0*/  IADD3 R3, R44, 0x3f, RZ ;  /* 0x0000003f2c037810 */ /* 0x000fe40007ffe0ff */
[-C--:B------:R-:W-:Y:S02]  /*5fc0*/  LEA.HI.X.SX32 R5, R17, R0.reuse, 0x1, P6 ;  /* 0x0000000011057211 */ /* 0x080fe400030f0eff */
[----:B------:R-:W-:Y:S02]  /*5fd0*/  LEA.HI.X.SX32 R9, R19, R0, 0x1, P1 ;  /* 0x0000000013097211 */ /* 0x000fe400008f0eff */
[----:B------:R-:W-:-:S02]  /*5fe0*/  LEA R2, P6, R15, R2, 0x1 ;  /* 0x000000020f027211 */ /* 0x000fc400078c08ff */
[----:B------:R-:W-:Y:S02]  /*5ff0*/  ISETP.LT.AND P1, PT, R14, c[0x0][0x17c], !P0 ;  /* 0x00005f000e007a0c */ /* 0x000fe40004721270 */
[----:B------:R-:W-:Y:S02]  /*6000*/  ISETP.LT.AND P0, PT, R3, c[0x0][0x17c], !P0 ;  /* 0x00005f0003007a0c */ /* 0x000fe40004701270 */
[----:B------:R-:W-:Y:S01]  /*6010*/  LEA.HI.X.SX32 R3, R15, R0, 0x1, P6 ;  /* 0x000000000f037211 */ /* 0x000fe200030f0eff */
[----:B------:R0:W-:Y:S01]  /*6020*/  @P5 STG.E.U16 [R6.64], R27 ;  /* 0x0000001b06005986 */ /* 0x0001e2000c101508 */
[----:B------:R-:W-:-:S05]  /*6030*/  PRMT R0, R27, 0x7632, R0 ;  /* 0x000076321b007816 */ /* 0x000fca0000000000 */
[----:B------:R1:W-:Y:S01]  /*6040*/  @P4 STG.E.U16 [R10.64], R0 ;  /* 0x000000000a004986 */ /* 0x0003e2000c101508 */
[----:B0-----:R-:W-:-:S03]  /*6050*/  PRMT R7, R31, 0x7632, R7 ;  /* 0x000076321f077816 */ /* 0x001fc60000000007 */
[----:B------:R1:W-:Y:S04]  /*6060*/  @P3 STG.E.U16 [R12.64], R31 ;  /* 0x0000001f0c003986 */ /* 0x0003e8000c101508 */
[----:B------:R1:W-:Y:S04]  /*6070*/  @P2 STG.E.U16 [R4.64], R7 ;  /* 0x0000000704002986 */ /* 0x0003e8000c101508 */
[----:B------:R1:W-:Y:S01]  /*6080*/  @P1 STG.E.U16 [R8.64], R35 ;  /* 0x0000002308001986 */ /* 0x0003e2000c101508 */
[----:B------:R-:W-:Y:S05]  /*6090*/  @!P0 EXIT ;  /* 0x000000000000894d */ /* 0x000fea0003800000 */
[----:B-1----:R-:W-:-:S05]  /*60a0*/  PRMT R35, R35, 0x7632, R35 ;  /* 0x0000763223237816 */ /* 0x002fca0000000023 */
[----:B------:R-:W-:Y:S01]  /*60b0*/  STG.E.U16 [R2.64], R35 ;  /* 0x0000002302007986 */ /* 0x000fe2000c101508 */
[----:B------:R-:W-:Y:S05]  /*60c0*/  EXIT ;  /* 0x000000000000794d */ /* 0x000fea0003800000 */
.L_x_4:
[----:B------:R-:W-:-:S00]  /*60d0*/  BRA `(.L_x_4) ;  /* 0xfffffff000007947 */ /* 0x000fc0000383ffff */
[----:B------:R-:W-:-:S00]  /*60e0*/  NOP ;  /* 0x0000000000007918 */ /* 0x000fc00000000000 */
        /* <DEDUP_REMOVED lines=9> */
.L_x_5:


//--------------------- .nv.shared.matmul_kernel  --------------------------
	.section	.nv.shared.matmul_kernel,"aw",@nobits
	.sectionflags	@""
	.align	16
